//
// Generated by NVIDIA NVVM Compiler
//
// Compiler Build ID: CL-36424714
// Cuda compilation tools, release 13.0, V13.0.88
// Based on NVVM 20.0.0
//

.version 9.0
.target sm_100
.address_size 64

	// .globl	_Z6conv2DPfS_ii
.global .align 4 .b8 precalc_xorwow_matrix[102400];
.global .align 4 .b8 precalc_xorwow_offset_matrix[102400];
.global .align 4 .b8 mrg32k3aM1[2304];
.global .align 4 .b8 mrg32k3aM2[2304];
.global .align 4 .b8 mrg32k3aM1SubSeq[2016];
.global .align 4 .b8 mrg32k3aM2SubSeq[2016];
.global .align 4 .b8 mrg32k3aM1Seq[2304];
.global .align 4 .b8 mrg32k3aM2Seq[2304];
.const .align 8 .b8 __cr_lgamma_table[72];
.const .align 4 .b8 filter[36];
// _ZZ6conv2DPfS_iiE8N_shared has been demoted

.visible .entry _Z6conv2DPfS_ii(
	.param .u64 .ptr .align 1 _Z6conv2DPfS_ii_param_0,
	.param .u64 .ptr .align 1 _Z6conv2DPfS_ii_param_1,
	.param .u32 _Z6conv2DPfS_ii_param_2,
	.param .u32 _Z6conv2DPfS_ii_param_3
)
{
	.reg .pred 	%p<16>;
	.reg .b32 	%r<22>;
	.reg .b32 	%f<29>;
	.reg .b64 	%rd<9>;
	// demoted variable
	.shared .align 4 .b8 _ZZ6conv2DPfS_iiE8N_shared[4096];
	ld.param.u64 	%rd1, [_Z6conv2DPfS_ii_param_0];
	ld.param.u64 	%rd2, [_Z6conv2DPfS_ii_param_1];
	ld.param.u32 	%r6, [_Z6conv2DPfS_ii_param_2];
	ld.param.u32 	%r7, [_Z6conv2DPfS_ii_param_3];
	mov.u32 	%r8, %ctaid.y;
	mov.u32 	%r1, %tid.y;
	mad.lo.s32 	%r2, %r8, 30, %r1;
	mov.u32 	%r9, %ctaid.x;
	mov.u32 	%r3, %tid.x;
	mad.lo.s32 	%r10, %r9, 30, %r3;
	add.s32 	%r4, %r10, -1;
	setp.eq.s32 	%p1, %r2, 0;
	setp.gt.s32 	%p2, %r2, %r6;
	or.pred  	%p3, %p1, %p2;
	setp.lt.s32 	%p4, %r4, 0;
	or.pred  	%p5, %p4, %p3;
	setp.ge.s32 	%p6, %r4, %r7;
	shl.b32 	%r11, %r1, 7;
	mov.u32 	%r12, _ZZ6conv2DPfS_iiE8N_shared;
	add.s32 	%r13, %r12, %r11;
	shl.b32 	%r14, %r3, 2;
	add.s32 	%r5, %r13, %r14;
	or.pred  	%p7, %p6, %p5;
	@%p7 bra 	$L__BB0_2;
	cvta.to.global.u64 	%rd3, %rd1;
	add.s32 	%r16, %r2, -1;
	mad.lo.s32 	%r17, %r7, %r16, %r4;
	mul.wide.s32 	%rd4, %r17, 4;
	add.s64 	%rd5, %rd3, %rd4;
	ld.global.f32 	%f1, [%rd5];
	st.shared.f32 	[%r5], %f1;
	bra.uni 	$L__BB0_3;
$L__BB0_2:
	mov.b32 	%r15, 0;
	st.shared.u32 	[%r5], %r15;
$L__BB0_3:
	bar.sync 	0;
	add.s32 	%r18, %r1, -1;
	setp.gt.u32 	%p8, %r18, 29;
	setp.eq.s32 	%p9, %r3, 0;
	setp.gt.u32 	%p10, %r3, 30;
	or.pred  	%p11, %p8, %p10;
	or.pred  	%p12, %p11, %p9;
	@%p12 bra 	$L__BB0_6;
	setp.ge.s32 	%p13, %r4, %r7;
	setp.gt.s32 	%p14, %r2, %r6;
	or.pred  	%p15, %p14, %p13;
	@%p15 bra 	$L__BB0_6;
	add.s32 	%r20, %r2, -1;
	ld.const.f32 	%f2, [filter];
	ld.shared.f32 	%f3, [%r5+-132];
	fma.rn.f32 	%f4, %f2, %f3, 0f00000000;
	ld.const.f32 	%f5, [filter+4];
	ld.shared.f32 	%f6, [%r5+-128];
	fma.rn.f32 	%f7, %f5, %f6, %f4;
	ld.const.f32 	%f8, [filter+8];
	ld.shared.f32 	%f9, [%r5+-124];
	fma.rn.f32 	%f10, %f8, %f9, %f7;
	ld.const.f32 	%f11, [filter+12];
	ld.shared.f32 	%f12, [%r5+-4];
	fma.rn.f32 	%f13, %f11, %f12, %f10;
	ld.const.f32 	%f14, [filter+16];
	ld.shared.f32 	%f15, [%r5];
	fma.rn.f32 	%f16, %f14, %f15, %f13;
	ld.const.f32 	%f17, [filter+20];
	ld.shared.f32 	%f18, [%r5+4];
	fma.rn.f32 	%f19, %f17, %f18, %f16;
	ld.const.f32 	%f20, [filter+24];
	ld.shared.f32 	%f21, [%r5+124];
	fma.rn.f32 	%f22, %f20, %f21, %f19;
	ld.const.f32 	%f23, [filter+28];
	ld.shared.f32 	%f24, [%r5+128];
	fma.rn.f32 	%f25, %f23, %f24, %f22;
	ld.const.f32 	%f26, [filter+32];
	ld.shared.f32 	%f27, [%r5+132];
	fma.rn.f32 	%f28, %f26, %f27, %f25;
	mad.lo.s32 	%r21, %r7, %r20, %r4;
	cvta.to.global.u64 	%rd6, %rd2;
	mul.wide.s32 	%rd7, %r21, 4;
	add.s64 	%rd8, %rd6, %rd7;
	st.global.f32 	[%rd8], %f28;
$L__BB0_6:
	ret;

}
	// .globl	_Z6verifyPfS_Piii
.visible .entry _Z6verifyPfS_Piii(
	.param .u64 .ptr .align 1 _Z6verifyPfS_Piii_param_0,
	.param .u64 .ptr .align 1 _Z6verifyPfS_Piii_param_1,
	.param .u64 .ptr .align 1 _Z6verifyPfS_Piii_param_2,
	.param .u32 _Z6verifyPfS_Piii_param_3,
	.param .u32 _Z6verifyPfS_Piii_param_4
)
{
	.reg .pred 	%p<5>;
	.reg .b32 	%r<13>;
	.reg .b32 	%f<5>;
	.reg .b64 	%rd<10>;
	.reg .b64 	%fd<2>;

	ld.param.u64 	%rd1, [_Z6verifyPfS_Piii_param_0];
	ld.param.u64 	%rd2, [_Z6verifyPfS_Piii_param_1];
	ld.param.u64 	%rd3, [_Z6verifyPfS_Piii_param_2];
	ld.param.u32 	%r4, [_Z6verifyPfS_Piii_param_3];
	ld.param.u32 	%r3, [_Z6verifyPfS_Piii_param_4];
	mov.u32 	%r5, %ctaid.y;
	mov.u32 	%r6, %ntid.y;
	mov.u32 	%r7, %tid.y;
	mad.lo.s32 	%r1, %r5, %r6, %r7;
	mov.u32 	%r8, %ctaid.x;
	mov.u32 	%r9, %ntid.x;
	mov.u32 	%r10, %tid.x;
	mad.lo.s32 	%r2, %r8, %r9, %r10;
	setp.ge.s32 	%p1, %r1, %r4;
	setp.ge.s32 	%p2, %r2, %r3;
	or.pred  	%p3, %p1, %p2;
	@%p3 bra 	$L__BB1_3;
	cvta.to.global.u64 	%rd4, %rd1;
	cvta.to.global.u64 	%rd5, %rd2;
	mad.lo.s32 	%r11, %r3, %r1, %r2;
	mul.wide.s32 	%rd6, %r11, 4;
	add.s64 	%rd7, %rd4, %rd6;
	ld.global.f32 	%f1, [%rd7];
	add.s64 	%rd8, %rd5, %rd6;
	ld.global.f32 	%f2, [%rd8];
	sub.f32 	%f3, %f1, %f2;
	abs.f32 	%f4, %f3;
	cvt.f64.f32 	%fd1, %f4;
	setp.leu.f64 	%p4, %fd1, 0d3F50624DD2F1A9FC;
	@%p4 bra 	$L__BB1_3;
	cvta.to.global.u64 	%rd9, %rd3;
	atom.global.add.u32 	%r12, [%rd9], 1;
$L__BB1_3:
	ret;

}
	// .globl	_Z4initPfiij
.visible .entry _Z4initPfiij(
	.param .u64 .ptr .align 1 _Z4initPfiij_param_0,
	.param .u32 _Z4initPfiij_param_1,
	.param .u32 _Z4initPfiij_param_2,
	.param .u32 _Z4initPfiij_param_3
)
{
	.local .align 8 .b8 	__local_depot2[48];
	.reg .b64 	%SP;
	.reg .b64 	%SPL;
	.reg .pred 	%p<66>;
	.reg .b32 	%r<1201>;
	.reg .b32 	%f<3>;
	.reg .b64 	%rd<27>;

	mov.u64 	%SPL, __local_depot2;
	ld.param.u64 	%rd10, [_Z4initPfiij_param_0];
	ld.param.u32 	%r544, [_Z4initPfiij_param_1];
	ld.param.u32 	%r542, [_Z4initPfiij_param_2];
	ld.param.u32 	%r543, [_Z4initPfiij_param_3];
	mov.u32 	%r545, %ctaid.y;
	mov.u32 	%r546, %ntid.y;
	mov.u32 	%r547, %tid.y;
	mad.lo.s32 	%r1, %r545, %r546, %r547;
	mov.u32 	%r548, %ctaid.x;
	mov.u32 	%r549, %ntid.x;
	mov.u32 	%r550, %tid.x;
	mad.lo.s32 	%r2, %r548, %r549, %r550;
	setp.ge.s32 	%p1, %r1, %r544;
	setp.ge.s32 	%p2, %r2, %r542;
	or.pred  	%p3, %p1, %p2;
	@%p3 bra 	$L__BB2_117;
	add.u64 	%rd1, %SPL, 0;
	mad.lo.s32 	%r551, %r542, %r1, %r2;
	cvt.s64.s32 	%rd2, %r551;
	xor.b32  	%r552, %r543, -1429050551;
	mul.lo.s32 	%r3, %r552, 1099087573;
	add.s32 	%r553, %r3, -638133224;
	add.s32 	%r937, %r3, 123456789;
	st.local.v2.u32 	[%rd1], {%r553, %r937};
	xor.b32  	%r554, %r3, 362436069;
	mov.b32 	%r555, -123459836;
	st.local.v2.u32 	[%rd1+8], {%r554, %r555};
	add.s32 	%r933, %r3, 5783321;
	mov.b32 	%r556, -589760388;
	st.local.v2.u32 	[%rd1+16], {%r556, %r933};
	setp.eq.s32 	%p4, %r551, 0;
	@%p4 bra 	$L__BB2_116;
	mov.b32 	%r920, 0;
	mov.u64 	%rd13, precalc_xorwow_matrix;
	mov.u64 	%rd26, %rd2;
$L__BB2_3:
	mov.u64 	%rd3, %rd26;
	and.b64  	%rd4, %rd3, 3;
	setp.eq.s64 	%p5, %rd4, 0;
	@%p5 bra 	$L__BB2_115;
	mul.wide.u32 	%rd12, %r920, 3200;
	add.s64 	%rd5, %rd13, %rd12;
	mov.b32 	%r933, 0;
	mov.u32 	%r934, %r933;
	mov.u32 	%r935, %r933;
	mov.u32 	%r936, %r933;
	mov.u32 	%r937, %r933;
	mov.u32 	%r926, %r933;
$L__BB2_5:
	mul.wide.u32 	%rd14, %r926, 4;
	add.s64 	%rd15, %rd1, %rd14;
	ld.local.u32 	%r15, [%rd15+4];
	shl.b32 	%r16, %r926, 5;
	mov.b32 	%r932, 0;
$L__BB2_6:
	.pragma "nounroll";
	shr.u32 	%r560, %r15, %r932;
	and.b32  	%r561, %r560, 1;
	setp.eq.b32 	%p6, %r561, 1;
	not.pred 	%p7, %p6;
	add.s32 	%r562, %r16, %r932;
	mul.lo.s32 	%r563, %r562, 5;
	mul.wide.u32 	%rd16, %r563, 4;
	add.s64 	%rd6, %rd5, %rd16;
	@%p7 bra 	$L__BB2_8;
	ld.global.u32 	%r564, [%rd6];
	xor.b32  	%r937, %r937, %r564;
	ld.global.u32 	%r565, [%rd6+4];
	xor.b32  	%r936, %r936, %r565;
	ld.global.u32 	%r566, [%rd6+8];
	xor.b32  	%r935, %r935, %r566;
	ld.global.u32 	%r567, [%rd6+12];
	xor.b32  	%r934, %r934, %r567;
	ld.global.u32 	%r568, [%rd6+16];
	xor.b32  	%r933, %r933, %r568;
$L__BB2_8:
	and.b32  	%r570, %r560, 2;
	setp.eq.s32 	%p8, %r570, 0;
	@%p8 bra 	$L__BB2_10;
	ld.global.u32 	%r571, [%rd6+20];
	xor.b32  	%r937, %r937, %r571;
	ld.global.u32 	%r572, [%rd6+24];
	xor.b32  	%r936, %r936, %r572;
	ld.global.u32 	%r573, [%rd6+28];
	xor.b32  	%r935, %r935, %r573;
	ld.global.u32 	%r574, [%rd6+32];
	xor.b32  	%r934, %r934, %r574;
	ld.global.u32 	%r575, [%rd6+36];
	xor.b32  	%r933, %r933, %r575;
$L__BB2_10:
	and.b32  	%r577, %r560, 4;
	setp.eq.s32 	%p9, %r577, 0;
	@%p9 bra 	$L__BB2_12;
	ld.global.u32 	%r578, [%rd6+40];
	xor.b32  	%r937, %r937, %r578;
	ld.global.u32 	%r579, [%rd6+44];
	xor.b32  	%r936, %r936, %r579;
	ld.global.u32 	%r580, [%rd6+48];
	xor.b32  	%r935, %r935, %r580;
	ld.global.u32 	%r581, [%rd6+52];
	xor.b32  	%r934, %r934, %r581;
	ld.global.u32 	%r582, [%rd6+56];
	xor.b32  	%r933, %r933, %r582;
$L__BB2_12:
	and.b32  	%r584, %r560, 8;
	setp.eq.s32 	%p10, %r584, 0;
	@%p10 bra 	$L__BB2_14;
	ld.global.u32 	%r585, [%rd6+60];
	xor.b32  	%r937, %r937, %r585;
	ld.global.u32 	%r586, [%rd6+64];
	xor.b32  	%r936, %r936, %r586;
	ld.global.u32 	%r587, [%rd6+68];
	xor.b32  	%r935, %r935, %r587;
	ld.global.u32 	%r588, [%rd6+72];
	xor.b32  	%r934, %r934, %r588;
	ld.global.u32 	%r589, [%rd6+76];
	xor.b32  	%r933, %r933, %r589;
$L__BB2_14:
	and.b32  	%r591, %r560, 16;
	setp.eq.s32 	%p11, %r591, 0;
	@%p11 bra 	$L__BB2_16;
	ld.global.u32 	%r592, [%rd6+80];
	xor.b32  	%r937, %r937, %r592;
	ld.global.u32 	%r593, [%rd6+84];
	xor.b32  	%r936, %r936, %r593;
	ld.global.u32 	%r594, [%rd6+88];
	xor.b32  	%r935, %r935, %r594;
	ld.global.u32 	%r595, [%rd6+92];
	xor.b32  	%r934, %r934, %r595;
	ld.global.u32 	%r596, [%rd6+96];
	xor.b32  	%r933, %r933, %r596;
$L__BB2_16:
	and.b32  	%r598, %r560, 32;
	setp.eq.s32 	%p12, %r598, 0;
	@%p12 bra 	$L__BB2_18;
	ld.global.u32 	%r599, [%rd6+100];
	xor.b32  	%r937, %r937, %r599;
	ld.global.u32 	%r600, [%rd6+104];
	xor.b32  	%r936, %r936, %r600;
	ld.global.u32 	%r601, [%rd6+108];
	xor.b32  	%r935, %r935, %r601;
	ld.global.u32 	%r602, [%rd6+112];
	xor.b32  	%r934, %r934, %r602;
	ld.global.u32 	%r603, [%rd6+116];
	xor.b32  	%r933, %r933, %r603;
$L__BB2_18:
	and.b32  	%r605, %r560, 64;
	setp.eq.s32 	%p13, %r605, 0;
	@%p13 bra 	$L__BB2_20;
	ld.global.u32 	%r606, [%rd6+120];
	xor.b32  	%r937, %r937, %r606;
	ld.global.u32 	%r607, [%rd6+124];
	xor.b32  	%r936, %r936, %r607;
	ld.global.u32 	%r608, [%rd6+128];
	xor.b32  	%r935, %r935, %r608;
	ld.global.u32 	%r609, [%rd6+132];
	xor.b32  	%r934, %r934, %r609;
	ld.global.u32 	%r610, [%rd6+136];
	xor.b32  	%r933, %r933, %r610;
$L__BB2_20:
	and.b32  	%r612, %r560, 128;
	setp.eq.s32 	%p14, %r612, 0;
	@%p14 bra 	$L__BB2_22;
	ld.global.u32 	%r613, [%rd6+140];
	xor.b32  	%r937, %r937, %r613;
	ld.global.u32 	%r614, [%rd6+144];
	xor.b32  	%r936, %r936, %r614;
	ld.global.u32 	%r615, [%rd6+148];
	xor.b32  	%r935, %r935, %r615;
	ld.global.u32 	%r616, [%rd6+152];
	xor.b32  	%r934, %r934, %r616;
	ld.global.u32 	%r617, [%rd6+156];
	xor.b32  	%r933, %r933, %r617;
$L__BB2_22:
	and.b32  	%r619, %r560, 256;
	setp.eq.s32 	%p15, %r619, 0;
	@%p15 bra 	$L__BB2_24;
	ld.global.u32 	%r620, [%rd6+160];
	xor.b32  	%r937, %r937, %r620;
	ld.global.u32 	%r621, [%rd6+164];
	xor.b32  	%r936, %r936, %r621;
	ld.global.u32 	%r622, [%rd6+168];
	xor.b32  	%r935, %r935, %r622;
	ld.global.u32 	%r623, [%rd6+172];
	xor.b32  	%r934, %r934, %r623;
	ld.global.u32 	%r624, [%rd6+176];
	xor.b32  	%r933, %r933, %r624;
$L__BB2_24:
	and.b32  	%r626, %r560, 512;
	setp.eq.s32 	%p16, %r626, 0;
	@%p16 bra 	$L__BB2_26;
	ld.global.u32 	%r627, [%rd6+180];
	xor.b32  	%r937, %r937, %r627;
	ld.global.u32 	%r628, [%rd6+184];
	xor.b32  	%r936, %r936, %r628;
	ld.global.u32 	%r629, [%rd6+188];
	xor.b32  	%r935, %r935, %r629;
	ld.global.u32 	%r630, [%rd6+192];
	xor.b32  	%r934, %r934, %r630;
	ld.global.u32 	%r631, [%rd6+196];
	xor.b32  	%r933, %r933, %r631;
$L__BB2_26:
	and.b32  	%r633, %r560, 1024;
	setp.eq.s32 	%p17, %r633, 0;
	@%p17 bra 	$L__BB2_28;
	ld.global.u32 	%r634, [%rd6+200];
	xor.b32  	%r937, %r937, %r634;
	ld.global.u32 	%r635, [%rd6+204];
	xor.b32  	%r936, %r936, %r635;
	ld.global.u32 	%r636, [%rd6+208];
	xor.b32  	%r935, %r935, %r636;
	ld.global.u32 	%r637, [%rd6+212];
	xor.b32  	%r934, %r934, %r637;
	ld.global.u32 	%r638, [%rd6+216];
	xor.b32  	%r933, %r933, %r638;
$L__BB2_28:
	and.b32  	%r640, %r560, 2048;
	setp.eq.s32 	%p18, %r640, 0;
	@%p18 bra 	$L__BB2_30;
	ld.global.u32 	%r641, [%rd6+220];
	xor.b32  	%r937, %r937, %r641;
	ld.global.u32 	%r642, [%rd6+224];
	xor.b32  	%r936, %r936, %r642;
	ld.global.u32 	%r643, [%rd6+228];
	xor.b32  	%r935, %r935, %r643;
	ld.global.u32 	%r644, [%rd6+232];
	xor.b32  	%r934, %r934, %r644;
	ld.global.u32 	%r645, [%rd6+236];
	xor.b32  	%r933, %r933, %r645;
$L__BB2_30:
	and.b32  	%r647, %r560, 4096;
	setp.eq.s32 	%p19, %r647, 0;
	@%p19 bra 	$L__BB2_32;
	ld.global.u32 	%r648, [%rd6+240];
	xor.b32  	%r937, %r937, %r648;
	ld.global.u32 	%r649, [%rd6+244];
	xor.b32  	%r936, %r936, %r649;
	ld.global.u32 	%r650, [%rd6+248];
	xor.b32  	%r935, %r935, %r650;
	ld.global.u32 	%r651, [%rd6+252];
	xor.b32  	%r934, %r934, %r651;
	ld.global.u32 	%r652, [%rd6+256];
	xor.b32  	%r933, %r933, %r652;
$L__BB2_32:
	and.b32  	%r654, %r560, 8192;
	setp.eq.s32 	%p20, %r654, 0;
	@%p20 bra 	$L__BB2_34;
	ld.global.u32 	%r655, [%rd6+260];
	xor.b32  	%r937, %r937, %r655;
	ld.global.u32 	%r656, [%rd6+264];
	xor.b32  	%r936, %r936, %r656;
	ld.global.u32 	%r657, [%rd6+268];
	xor.b32  	%r935, %r935, %r657;
	ld.global.u32 	%r658, [%rd6+272];
	xor.b32  	%r934, %r934, %r658;
	ld.global.u32 	%r659, [%rd6+276];
	xor.b32  	%r933, %r933, %r659;
$L__BB2_34:
	and.b32  	%r661, %r560, 16384;
	setp.eq.s32 	%p21, %r661, 0;
	@%p21 bra 	$L__BB2_36;
	ld.global.u32 	%r662, [%rd6+280];
	xor.b32  	%r937, %r937, %r662;
	ld.global.u32 	%r663, [%rd6+284];
	xor.b32  	%r936, %r936, %r663;
	ld.global.u32 	%r664, [%rd6+288];
	xor.b32  	%r935, %r935, %r664;
	ld.global.u32 	%r665, [%rd6+292];
	xor.b32  	%r934, %r934, %r665;
	ld.global.u32 	%r666, [%rd6+296];
	xor.b32  	%r933, %r933, %r666;
$L__BB2_36:
	and.b32  	%r668, %r560, 32768;
	setp.eq.s32 	%p22, %r668, 0;
	@%p22 bra 	$L__BB2_38;
	ld.global.u32 	%r669, [%rd6+300];
	xor.b32  	%r937, %r937, %r669;
	ld.global.u32 	%r670, [%rd6+304];
	xor.b32  	%r936, %r936, %r670;
	ld.global.u32 	%r671, [%rd6+308];
	xor.b32  	%r935, %r935, %r671;
	ld.global.u32 	%r672, [%rd6+312];
	xor.b32  	%r934, %r934, %r672;
	ld.global.u32 	%r673, [%rd6+316];
	xor.b32  	%r933, %r933, %r673;
$L__BB2_38:
	add.s32 	%r932, %r932, 16;
	setp.ne.s32 	%p23, %r932, 32;
	@%p23 bra 	$L__BB2_6;
	mad.lo.s32 	%r674, %r926, -31, %r16;
	add.s32 	%r926, %r674, 1;
	setp.ne.s32 	%p24, %r926, 5;
	@%p24 bra 	$L__BB2_5;
	st.local.u32 	[%rd1+4], %r937;
	st.local.v2.u32 	[%rd1+8], {%r936, %r935};
	st.local.v2.u32 	[%rd1+16], {%r934, %r933};
	setp.eq.s64 	%p25, %rd4, 1;
	@%p25 bra 	$L__BB2_115;
	mov.b32 	%r933, 0;
	mov.u32 	%r1026, %r933;
	mov.u32 	%r1027, %r933;
	mov.u32 	%r1028, %r933;
	mov.u32 	%r937, %r933;
	mov.u32 	%r1018, %r933;
$L__BB2_42:
	mul.wide.u32 	%rd17, %r1018, 4;
	add.s64 	%rd18, %rd1, %rd17;
	ld.local.u32 	%r191, [%rd18+4];
	shl.b32 	%r192, %r1018, 5;
	mov.b32 	%r1024, 0;
$L__BB2_43:
	.pragma "nounroll";
	shr.u32 	%r677, %r191, %r1024;
	and.b32  	%r678, %r677, 1;
	setp.eq.b32 	%p26, %r678, 1;
	not.pred 	%p27, %p26;
	add.s32 	%r679, %r192, %r1024;
	mul.lo.s32 	%r680, %r679, 5;
	mul.wide.u32 	%rd19, %r680, 4;
	add.s64 	%rd7, %rd5, %rd19;
	@%p27 bra 	$L__BB2_45;
	ld.global.u32 	%r681, [%rd7];
	xor.b32  	%r937, %r937, %r681;
	ld.global.u32 	%r682, [%rd7+4];
	xor.b32  	%r1028, %r1028, %r682;
	ld.global.u32 	%r683, [%rd7+8];
	xor.b32  	%r1027, %r1027, %r683;
	ld.global.u32 	%r684, [%rd7+12];
	xor.b32  	%r1026, %r1026, %r684;
	ld.global.u32 	%r685, [%rd7+16];
	xor.b32  	%r933, %r933, %r685;
$L__BB2_45:
	and.b32  	%r687, %r677, 2;
	setp.eq.s32 	%p28, %r687, 0;
	@%p28 bra 	$L__BB2_47;
	ld.global.u32 	%r688, [%rd7+20];
	xor.b32  	%r937, %r937, %r688;
	ld.global.u32 	%r689, [%rd7+24];
	xor.b32  	%r1028, %r1028, %r689;
	ld.global.u32 	%r690, [%rd7+28];
	xor.b32  	%r1027, %r1027, %r690;
	ld.global.u32 	%r691, [%rd7+32];
	xor.b32  	%r1026, %r1026, %r691;
	ld.global.u32 	%r692, [%rd7+36];
	xor.b32  	%r933, %r933, %r692;
$L__BB2_47:
	and.b32  	%r694, %r677, 4;
	setp.eq.s32 	%p29, %r694, 0;
	@%p29 bra 	$L__BB2_49;
	ld.global.u32 	%r695, [%rd7+40];
	xor.b32  	%r937, %r937, %r695;
	ld.global.u32 	%r696, [%rd7+44];
	xor.b32  	%r1028, %r1028, %r696;
	ld.global.u32 	%r697, [%rd7+48];
	xor.b32  	%r1027, %r1027, %r697;
	ld.global.u32 	%r698, [%rd7+52];
	xor.b32  	%r1026, %r1026, %r698;
	ld.global.u32 	%r699, [%rd7+56];
	xor.b32  	%r933, %r933, %r699;
$L__BB2_49:
	and.b32  	%r701, %r677, 8;
	setp.eq.s32 	%p30, %r701, 0;
	@%p30 bra 	$L__BB2_51;
	ld.global.u32 	%r702, [%rd7+60];
	xor.b32  	%r937, %r937, %r702;
	ld.global.u32 	%r703, [%rd7+64];
	xor.b32  	%r1028, %r1028, %r703;
	ld.global.u32 	%r704, [%rd7+68];
	xor.b32  	%r1027, %r1027, %r704;
	ld.global.u32 	%r705, [%rd7+72];
	xor.b32  	%r1026, %r1026, %r705;
	ld.global.u32 	%r706, [%rd7+76];
	xor.b32  	%r933, %r933, %r706;
$L__BB2_51:
	and.b32  	%r708, %r677, 16;
	setp.eq.s32 	%p31, %r708, 0;
	@%p31 bra 	$L__BB2_53;
	ld.global.u32 	%r709, [%rd7+80];
	xor.b32  	%r937, %r937, %r709;
	ld.global.u32 	%r710, [%rd7+84];
	xor.b32  	%r1028, %r1028, %r710;
	ld.global.u32 	%r711, [%rd7+88];
	xor.b32  	%r1027, %r1027, %r711;
	ld.global.u32 	%r712, [%rd7+92];
	xor.b32  	%r1026, %r1026, %r712;
	ld.global.u32 	%r713, [%rd7+96];
	xor.b32  	%r933, %r933, %r713;
$L__BB2_53:
	and.b32  	%r715, %r677, 32;
	setp.eq.s32 	%p32, %r715, 0;
	@%p32 bra 	$L__BB2_55;
	ld.global.u32 	%r716, [%rd7+100];
	xor.b32  	%r937, %r937, %r716;
	ld.global.u32 	%r717, [%rd7+104];
	xor.b32  	%r1028, %r1028, %r717;
	ld.global.u32 	%r718, [%rd7+108];
	xor.b32  	%r1027, %r1027, %r718;
	ld.global.u32 	%r719, [%rd7+112];
	xor.b32  	%r1026, %r1026, %r719;
	ld.global.u32 	%r720, [%rd7+116];
	xor.b32  	%r933, %r933, %r720;
$L__BB2_55:
	and.b32  	%r722, %r677, 64;
	setp.eq.s32 	%p33, %r722, 0;
	@%p33 bra 	$L__BB2_57;
	ld.global.u32 	%r723, [%rd7+120];
	xor.b32  	%r937, %r937, %r723;
	ld.global.u32 	%r724, [%rd7+124];
	xor.b32  	%r1028, %r1028, %r724;
	ld.global.u32 	%r725, [%rd7+128];
	xor.b32  	%r1027, %r1027, %r725;
	ld.global.u32 	%r726, [%rd7+132];
	xor.b32  	%r1026, %r1026, %r726;
	ld.global.u32 	%r727, [%rd7+136];
	xor.b32  	%r933, %r933, %r727;
$L__BB2_57:
	and.b32  	%r729, %r677, 128;
	setp.eq.s32 	%p34, %r729, 0;
	@%p34 bra 	$L__BB2_59;
	ld.global.u32 	%r730, [%rd7+140];
	xor.b32  	%r937, %r937, %r730;
	ld.global.u32 	%r731, [%rd7+144];
	xor.b32  	%r1028, %r1028, %r731;
	ld.global.u32 	%r732, [%rd7+148];
	xor.b32  	%r1027, %r1027, %r732;
	ld.global.u32 	%r733, [%rd7+152];
	xor.b32  	%r1026, %r1026, %r733;
	ld.global.u32 	%r734, [%rd7+156];
	xor.b32  	%r933, %r933, %r734;
$L__BB2_59:
	and.b32  	%r736, %r677, 256;
	setp.eq.s32 	%p35, %r736, 0;
	@%p35 bra 	$L__BB2_61;
	ld.global.u32 	%r737, [%rd7+160];
	xor.b32  	%r937, %r937, %r737;
	ld.global.u32 	%r738, [%rd7+164];
	xor.b32  	%r1028, %r1028, %r738;
	ld.global.u32 	%r739, [%rd7+168];
	xor.b32  	%r1027, %r1027, %r739;
	ld.global.u32 	%r740, [%rd7+172];
	xor.b32  	%r1026, %r1026, %r740;
	ld.global.u32 	%r741, [%rd7+176];
	xor.b32  	%r933, %r933, %r741;
$L__BB2_61:
	and.b32  	%r743, %r677, 512;
	setp.eq.s32 	%p36, %r743, 0;
	@%p36 bra 	$L__BB2_63;
	ld.global.u32 	%r744, [%rd7+180];
	xor.b32  	%r937, %r937, %r744;
	ld.global.u32 	%r745, [%rd7+184];
	xor.b32  	%r1028, %r1028, %r745;
	ld.global.u32 	%r746, [%rd7+188];
	xor.b32  	%r1027, %r1027, %r746;
	ld.global.u32 	%r747, [%rd7+192];
	xor.b32  	%r1026, %r1026, %r747;
	ld.global.u32 	%r748, [%rd7+196];
	xor.b32  	%r933, %r933, %r748;
$L__BB2_63:
	and.b32  	%r750, %r677, 1024;
	setp.eq.s32 	%p37, %r750, 0;
	@%p37 bra 	$L__BB2_65;
	ld.global.u32 	%r751, [%rd7+200];
	xor.b32  	%r937, %r937, %r751;
	ld.global.u32 	%r752, [%rd7+204];
	xor.b32  	%r1028, %r1028, %r752;
	ld.global.u32 	%r753, [%rd7+208];
	xor.b32  	%r1027, %r1027, %r753;
	ld.global.u32 	%r754, [%rd7+212];
	xor.b32  	%r1026, %r1026, %r754;
	ld.global.u32 	%r755, [%rd7+216];
	xor.b32  	%r933, %r933, %r755;
$L__BB2_65:
	and.b32  	%r757, %r677, 2048;
	setp.eq.s32 	%p38, %r757, 0;
	@%p38 bra 	$L__BB2_67;
	ld.global.u32 	%r758, [%rd7+220];
	xor.b32  	%r937, %r937, %r758;
	ld.global.u32 	%r759, [%rd7+224];
	xor.b32  	%r1028, %r1028, %r759;
	ld.global.u32 	%r760, [%rd7+228];
	xor.b32  	%r1027, %r1027, %r760;
	ld.global.u32 	%r761, [%rd7+232];
	xor.b32  	%r1026, %r1026, %r761;
	ld.global.u32 	%r762, [%rd7+236];
	xor.b32  	%r933, %r933, %r762;
$L__BB2_67:
	and.b32  	%r764, %r677, 4096;
	setp.eq.s32 	%p39, %r764, 0;
	@%p39 bra 	$L__BB2_69;
	ld.global.u32 	%r765, [%rd7+240];
	xor.b32  	%r937, %r937, %r765;
	ld.global.u32 	%r766, [%rd7+244];
	xor.b32  	%r1028, %r1028, %r766;
	ld.global.u32 	%r767, [%rd7+248];
	xor.b32  	%r1027, %r1027, %r767;
	ld.global.u32 	%r768, [%rd7+252];
	xor.b32  	%r1026, %r1026, %r768;
	ld.global.u32 	%r769, [%rd7+256];
	xor.b32  	%r933, %r933, %r769;
$L__BB2_69:
	and.b32  	%r771, %r677, 8192;
	setp.eq.s32 	%p40, %r771, 0;
	@%p40 bra 	$L__BB2_71;
	ld.global.u32 	%r772, [%rd7+260];
	xor.b32  	%r937, %r937, %r772;
	ld.global.u32 	%r773, [%rd7+264];
	xor.b32  	%r1028, %r1028, %r773;
	ld.global.u32 	%r774, [%rd7+268];
	xor.b32  	%r1027, %r1027, %r774;
	ld.global.u32 	%r775, [%rd7+272];
	xor.b32  	%r1026, %r1026, %r775;
	ld.global.u32 	%r776, [%rd7+276];
	xor.b32  	%r933, %r933, %r776;
$L__BB2_71:
	and.b32  	%r778, %r677, 16384;
	setp.eq.s32 	%p41, %r778, 0;
	@%p41 bra 	$L__BB2_73;
	ld.global.u32 	%r779, [%rd7+280];
	xor.b32  	%r937, %r937, %r779;
	ld.global.u32 	%r780, [%rd7+284];
	xor.b32  	%r1028, %r1028, %r780;
	ld.global.u32 	%r781, [%rd7+288];
	xor.b32  	%r1027, %r1027, %r781;
	ld.global.u32 	%r782, [%rd7+292];
	xor.b32  	%r1026, %r1026, %r782;
	ld.global.u32 	%r783, [%rd7+296];
	xor.b32  	%r933, %r933, %r783;
$L__BB2_73:
	and.b32  	%r785, %r677, 32768;
	setp.eq.s32 	%p42, %r785, 0;
	@%p42 bra 	$L__BB2_75;
	ld.global.u32 	%r786, [%rd7+300];
	xor.b32  	%r937, %r937, %r786;
	ld.global.u32 	%r787, [%rd7+304];
	xor.b32  	%r1028, %r1028, %r787;
	ld.global.u32 	%r788, [%rd7+308];
	xor.b32  	%r1027, %r1027, %r788;
	ld.global.u32 	%r789, [%rd7+312];
	xor.b32  	%r1026, %r1026, %r789;
	ld.global.u32 	%r790, [%rd7+316];
	xor.b32  	%r933, %r933, %r790;
$L__BB2_75:
	add.s32 	%r1024, %r1024, 16;
	setp.ne.s32 	%p43, %r1024, 32;
	@%p43 bra 	$L__BB2_43;
	mad.lo.s32 	%r791, %r1018, -31, %r192;
	add.s32 	%r1018, %r791, 1;
	setp.ne.s32 	%p44, %r1018, 5;
	@%p44 bra 	$L__BB2_42;
	st.local.u32 	[%rd1+4], %r937;
	st.local.v2.u32 	[%rd1+8], {%r1028, %r1027};
	st.local.v2.u32 	[%rd1+16], {%r1026, %r933};
	setp.ne.s64 	%p45, %rd4, 3;
	@%p45 bra 	$L__BB2_115;
	mov.b32 	%r933, 0;
	mov.u32 	%r1118, %r933;
	mov.u32 	%r1119, %r933;
	mov.u32 	%r1120, %r933;
	mov.u32 	%r937, %r933;
	mov.u32 	%r1110, %r933;
$L__BB2_79:
	mul.wide.u32 	%rd20, %r1110, 4;
	add.s64 	%rd21, %rd1, %rd20;
	ld.local.u32 	%r367, [%rd21+4];
	shl.b32 	%r368, %r1110, 5;
	mov.b32 	%r1116, 0;
$L__BB2_80:
	.pragma "nounroll";
	shr.u32 	%r794, %r367, %r1116;
	and.b32  	%r795, %r794, 1;
	setp.eq.b32 	%p46, %r795, 1;
	not.pred 	%p47, %p46;
	add.s32 	%r796, %r368, %r1116;
	mul.lo.s32 	%r797, %r796, 5;
	mul.wide.u32 	%rd22, %r797, 4;
	add.s64 	%rd8, %rd5, %rd22;
	@%p47 bra 	$L__BB2_82;
	ld.global.u32 	%r798, [%rd8];
	xor.b32  	%r937, %r937, %r798;
	ld.global.u32 	%r799, [%rd8+4];
	xor.b32  	%r1120, %r1120, %r799;
	ld.global.u32 	%r800, [%rd8+8];
	xor.b32  	%r1119, %r1119, %r800;
	ld.global.u32 	%r801, [%rd8+12];
	xor.b32  	%r1118, %r1118, %r801;
	ld.global.u32 	%r802, [%rd8+16];
	xor.b32  	%r933, %r933, %r802;
$L__BB2_82:
	and.b32  	%r804, %r794, 2;
	setp.eq.s32 	%p48, %r804, 0;
	@%p48 bra 	$L__BB2_84;
	ld.global.u32 	%r805, [%rd8+20];
	xor.b32  	%r937, %r937, %r805;
	ld.global.u32 	%r806, [%rd8+24];
	xor.b32  	%r1120, %r1120, %r806;
	ld.global.u32 	%r807, [%rd8+28];
	xor.b32  	%r1119, %r1119, %r807;
	ld.global.u32 	%r808, [%rd8+32];
	xor.b32  	%r1118, %r1118, %r808;
	ld.global.u32 	%r809, [%rd8+36];
	xor.b32  	%r933, %r933, %r809;
$L__BB2_84:
	and.b32  	%r811, %r794, 4;
	setp.eq.s32 	%p49, %r811, 0;
	@%p49 bra 	$L__BB2_86;
	ld.global.u32 	%r812, [%rd8+40];
	xor.b32  	%r937, %r937, %r812;
	ld.global.u32 	%r813, [%rd8+44];
	xor.b32  	%r1120, %r1120, %r813;
	ld.global.u32 	%r814, [%rd8+48];
	xor.b32  	%r1119, %r1119, %r814;
	ld.global.u32 	%r815, [%rd8+52];
	xor.b32  	%r1118, %r1118, %r815;
	ld.global.u32 	%r816, [%rd8+56];
	xor.b32  	%r933, %r933, %r816;
$L__BB2_86:
	and.b32  	%r818, %r794, 8;
	setp.eq.s32 	%p50, %r818, 0;
	@%p50 bra 	$L__BB2_88;
	ld.global.u32 	%r819, [%rd8+60];
	xor.b32  	%r937, %r937, %r819;
	ld.global.u32 	%r820, [%rd8+64];
	xor.b32  	%r1120, %r1120, %r820;
	ld.global.u32 	%r821, [%rd8+68];
	xor.b32  	%r1119, %r1119, %r821;
	ld.global.u32 	%r822, [%rd8+72];
	xor.b32  	%r1118, %r1118, %r822;
	ld.global.u32 	%r823, [%rd8+76];
	xor.b32  	%r933, %r933, %r823;
$L__BB2_88:
	and.b32  	%r825, %r794, 16;
	setp.eq.s32 	%p51, %r825, 0;
	@%p51 bra 	$L__BB2_90;
	ld.global.u32 	%r826, [%rd8+80];
	xor.b32  	%r937, %r937, %r826;
	ld.global.u32 	%r827, [%rd8+84];
	xor.b32  	%r1120, %r1120, %r827;
	ld.global.u32 	%r828, [%rd8+88];
	xor.b32  	%r1119, %r1119, %r828;
	ld.global.u32 	%r829, [%rd8+92];
	xor.b32  	%r1118, %r1118, %r829;
	ld.global.u32 	%r830, [%rd8+96];
	xor.b32  	%r933, %r933, %r830;
$L__BB2_90:
	and.b32  	%r832, %r794, 32;
	setp.eq.s32 	%p52, %r832, 0;
	@%p52 bra 	$L__BB2_92;
	ld.global.u32 	%r833, [%rd8+100];
	xor.b32  	%r937, %r937, %r833;
	ld.global.u32 	%r834, [%rd8+104];
	xor.b32  	%r1120, %r1120, %r834;
	ld.global.u32 	%r835, [%rd8+108];
	xor.b32  	%r1119, %r1119, %r835;
	ld.global.u32 	%r836, [%rd8+112];
	xor.b32  	%r1118, %r1118, %r836;
	ld.global.u32 	%r837, [%rd8+116];
	xor.b32  	%r933, %r933, %r837;
$L__BB2_92:
	and.b32  	%r839, %r794, 64;
	setp.eq.s32 	%p53, %r839, 0;
	@%p53 bra 	$L__BB2_94;
	ld.global.u32 	%r840, [%rd8+120];
	xor.b32  	%r937, %r937, %r840;
	ld.global.u32 	%r841, [%rd8+124];
	xor.b32  	%r1120, %r1120, %r841;
	ld.global.u32 	%r842, [%rd8+128];
	xor.b32  	%r1119, %r1119, %r842;
	ld.global.u32 	%r843, [%rd8+132];
	xor.b32  	%r1118, %r1118, %r843;
	ld.global.u32 	%r844, [%rd8+136];
	xor.b32  	%r933, %r933, %r844;
$L__BB2_94:
	and.b32  	%r846, %r794, 128;
	setp.eq.s32 	%p54, %r846, 0;
	@%p54 bra 	$L__BB2_96;
	ld.global.u32 	%r847, [%rd8+140];
	xor.b32  	%r937, %r937, %r847;
	ld.global.u32 	%r848, [%rd8+144];
	xor.b32  	%r1120, %r1120, %r848;
	ld.global.u32 	%r849, [%rd8+148];
	xor.b32  	%r1119, %r1119, %r849;
	ld.global.u32 	%r850, [%rd8+152];
	xor.b32  	%r1118, %r1118, %r850;
	ld.global.u32 	%r851, [%rd8+156];
	xor.b32  	%r933, %r933, %r851;
$L__BB2_96:
	and.b32  	%r853, %r794, 256;
	setp.eq.s32 	%p55, %r853, 0;
	@%p55 bra 	$L__BB2_98;
	ld.global.u32 	%r854, [%rd8+160];
	xor.b32  	%r937, %r937, %r854;
	ld.global.u32 	%r855, [%rd8+164];
	xor.b32  	%r1120, %r1120, %r855;
	ld.global.u32 	%r856, [%rd8+168];
	xor.b32  	%r1119, %r1119, %r856;
	ld.global.u32 	%r857, [%rd8+172];
	xor.b32  	%r1118, %r1118, %r857;
	ld.global.u32 	%r858, [%rd8+176];
	xor.b32  	%r933, %r933, %r858;
$L__BB2_98:
	and.b32  	%r860, %r794, 512;
	setp.eq.s32 	%p56, %r860, 0;
	@%p56 bra 	$L__BB2_100;
	ld.global.u32 	%r861, [%rd8+180];
	xor.b32  	%r937, %r937, %r861;
	ld.global.u32 	%r862, [%rd8+184];
	xor.b32  	%r1120, %r1120, %r862;
	ld.global.u32 	%r863, [%rd8+188];
	xor.b32  	%r1119, %r1119, %r863;
	ld.global.u32 	%r864, [%rd8+192];
	xor.b32  	%r1118, %r1118, %r864;
	ld.global.u32 	%r865, [%rd8+196];
	xor.b32  	%r933, %r933, %r865;
$L__BB2_100:
	and.b32  	%r867, %r794, 1024;
	setp.eq.s32 	%p57, %r867, 0;
	@%p57 bra 	$L__BB2_102;
	ld.global.u32 	%r868, [%rd8+200];
	xor.b32  	%r937, %r937, %r868;
	ld.global.u32 	%r869, [%rd8+204];
	xor.b32  	%r1120, %r1120, %r869;
	ld.global.u32 	%r870, [%rd8+208];
	xor.b32  	%r1119, %r1119, %r870;
	ld.global.u32 	%r871, [%rd8+212];
	xor.b32  	%r1118, %r1118, %r871;
	ld.global.u32 	%r872, [%rd8+216];
	xor.b32  	%r933, %r933, %r872;
$L__BB2_102:
	and.b32  	%r874, %r794, 2048;
	setp.eq.s32 	%p58, %r874, 0;
	@%p58 bra 	$L__BB2_104;
	ld.global.u32 	%r875, [%rd8+220];
	xor.b32  	%r937, %r937, %r875;
	ld.global.u32 	%r876, [%rd8+224];
	xor.b32  	%r1120, %r1120, %r876;
	ld.global.u32 	%r877, [%rd8+228];
	xor.b32  	%r1119, %r1119, %r877;
	ld.global.u32 	%r878, [%rd8+232];
	xor.b32  	%r1118, %r1118, %r878;
	ld.global.u32 	%r879, [%rd8+236];
	xor.b32  	%r933, %r933, %r879;
$L__BB2_104:
	and.b32  	%r881, %r794, 4096;
	setp.eq.s32 	%p59, %r881, 0;
	@%p59 bra 	$L__BB2_106;
	ld.global.u32 	%r882, [%rd8+240];
	xor.b32  	%r937, %r937, %r882;
	ld.global.u32 	%r883, [%rd8+244];
	xor.b32  	%r1120, %r1120, %r883;
	ld.global.u32 	%r884, [%rd8+248];
	xor.b32  	%r1119, %r1119, %r884;
	ld.global.u32 	%r885, [%rd8+252];
	xor.b32  	%r1118, %r1118, %r885;
	ld.global.u32 	%r886, [%rd8+256];
	xor.b32  	%r933, %r933, %r886;
$L__BB2_106:
	and.b32  	%r888, %r794, 8192;
	setp.eq.s32 	%p60, %r888, 0;
	@%p60 bra 	$L__BB2_108;
	ld.global.u32 	%r889, [%rd8+260];
	xor.b32  	%r937, %r937, %r889;
	ld.global.u32 	%r890, [%rd8+264];
	xor.b32  	%r1120, %r1120, %r890;
	ld.global.u32 	%r891, [%rd8+268];
	xor.b32  	%r1119, %r1119, %r891;
	ld.global.u32 	%r892, [%rd8+272];
	xor.b32  	%r1118, %r1118, %r892;
	ld.global.u32 	%r893, [%rd8+276];
	xor.b32  	%r933, %r933, %r893;
$L__BB2_108:
	and.b32  	%r895, %r794, 16384;
	setp.eq.s32 	%p61, %r895, 0;
	@%p61 bra 	$L__BB2_110;
	ld.global.u32 	%r896, [%rd8+280];
	xor.b32  	%r937, %r937, %r896;
	ld.global.u32 	%r897, [%rd8+284];
	xor.b32  	%r1120, %r1120, %r897;
	ld.global.u32 	%r898, [%rd8+288];
	xor.b32  	%r1119, %r1119, %r898;
	ld.global.u32 	%r899, [%rd8+292];
	xor.b32  	%r1118, %r1118, %r899;
	ld.global.u32 	%r900, [%rd8+296];
	xor.b32  	%r933, %r933, %r900;
$L__BB2_110:
	and.b32  	%r902, %r794, 32768;
	setp.eq.s32 	%p62, %r902, 0;
	@%p62 bra 	$L__BB2_112;
	ld.global.u32 	%r903, [%rd8+300];
	xor.b32  	%r937, %r937, %r903;
	ld.global.u32 	%r904, [%rd8+304];
	xor.b32  	%r1120, %r1120, %r904;
	ld.global.u32 	%r905, [%rd8+308];
	xor.b32  	%r1119, %r1119, %r905;
	ld.global.u32 	%r906, [%rd8+312];
	xor.b32  	%r1118, %r1118, %r906;
	ld.global.u32 	%r907, [%rd8+316];
	xor.b32  	%r933, %r933, %r907;
$L__BB2_112:
	add.s32 	%r1116, %r1116, 16;
	setp.ne.s32 	%p63, %r1116, 32;
	@%p63 bra 	$L__BB2_80;
	mad.lo.s32 	%r908, %r1110, -31, %r368;
	add.s32 	%r1110, %r908, 1;
	setp.ne.s32 	%p64, %r1110, 5;
	@%p64 bra 	$L__BB2_79;
	st.local.u32 	[%rd1+4], %r937;
	st.local.v2.u32 	[%rd1+8], {%r1120, %r1119};
	st.local.v2.u32 	[%rd1+16], {%r1118, %r933};
$L__BB2_115:
	shr.u64 	%rd26, %rd3, 2;
	add.s32 	%r920, %r920, 1;
	setp.gt.u64 	%p65, %rd3, 3;
	@%p65 bra 	$L__BB2_3;
$L__BB2_116:
	shr.u32 	%r909, %r937, 2;
	xor.b32  	%r910, %r909, %r937;
	shl.b32 	%r911, %r933, 4;
	shl.b32 	%r912, %r910, 1;
	xor.b32  	%r913, %r912, %r911;
	xor.b32  	%r914, %r913, %r910;
	xor.b32  	%r915, %r914, %r933;
	add.s32 	%r916, %r3, %r915;
	add.s32 	%r917, %r916, -637770787;
	cvt.rn.f32.u32 	%f1, %r917;
	fma.rn.f32 	%f2, %f1, 0f2F800000, 0f2F000000;
	cvta.to.global.u64 	%rd23, %rd10;
	shl.b64 	%rd24, %rd2, 2;
	add.s64 	%rd25, %rd23, %rd24;
	st.global.f32 	[%rd25], %f2;
$L__BB2_117:
	ret;

}
	// .globl	_Z15heNormal_kernelPfj
.visible .entry _Z15heNormal_kernelPfj(
	.param .u64 .ptr .align 1 _Z15heNormal_kernelPfj_param_0,
	.param .u32 _Z15heNormal_kernelPfj_param_1
)
{
	.local .align 8 .b8 	__local_depot3[48];
	.reg .b64 	%SP;
	.reg .b64 	%SPL;
	.reg .pred 	%p<67>;
	.reg .b32 	%r<1213>;
	.reg .b32 	%f<31>;
	.reg .b64 	%rd<27>;

	mov.u64 	%SPL, __local_depot3;
	ld.param.u64 	%rd10, [_Z15heNormal_kernelPfj_param_0];
	ld.param.u32 	%r545, [_Z15heNormal_kernelPfj_param_1];
	mov.u32 	%r546, %ctaid.x;
	mov.u32 	%r547, %ntid.x;
	mov.u32 	%r548, %tid.x;
	mad.lo.s32 	%r1, %r546, %r547, %r548;
	setp.gt.s32 	%p1, %r1, 8;
	@%p1 bra 	$L__BB3_117;
	add.u64 	%rd1, %SPL, 0;
	cvt.s64.s32 	%rd2, %r1;
	xor.b32  	%r549, %r545, -1429050551;
	mul.lo.s32 	%r2, %r549, 1099087573;
	add.s32 	%r550, %r2, -638133224;
	add.s32 	%r947, %r2, 123456789;
	st.local.v2.u32 	[%rd1], {%r550, %r947};
	xor.b32  	%r946, %r2, 362436069;
	mov.b32 	%r551, -123459836;
	st.local.v2.u32 	[%rd1+8], {%r946, %r551};
	add.s32 	%r943, %r2, 5783321;
	mov.b32 	%r552, -589760388;
	st.local.v2.u32 	[%rd1+16], {%r552, %r943};
	setp.eq.s32 	%p2, %r1, 0;
	@%p2 bra 	$L__BB3_116;
	mov.b32 	%r930, 0;
	mov.u64 	%rd13, precalc_xorwow_matrix;
	mov.u64 	%rd26, %rd2;
$L__BB3_3:
	mov.u64 	%rd3, %rd26;
	and.b64  	%rd4, %rd3, 3;
	setp.eq.s64 	%p3, %rd4, 0;
	@%p3 bra 	$L__BB3_115;
	mul.wide.u32 	%rd12, %r930, 3200;
	add.s64 	%rd5, %rd13, %rd12;
	mov.b32 	%r943, 0;
	mov.u32 	%r944, %r943;
	mov.u32 	%r945, %r943;
	mov.u32 	%r946, %r943;
	mov.u32 	%r947, %r943;
	mov.u32 	%r936, %r943;
$L__BB3_5:
	mul.wide.u32 	%rd14, %r936, 4;
	add.s64 	%rd15, %rd1, %rd14;
	ld.local.u32 	%r16, [%rd15+4];
	shl.b32 	%r17, %r936, 5;
	mov.b32 	%r942, 0;
$L__BB3_6:
	.pragma "nounroll";
	shr.u32 	%r556, %r16, %r942;
	and.b32  	%r557, %r556, 1;
	setp.eq.b32 	%p4, %r557, 1;
	not.pred 	%p5, %p4;
	add.s32 	%r558, %r17, %r942;
	mul.lo.s32 	%r559, %r558, 5;
	mul.wide.u32 	%rd16, %r559, 4;
	add.s64 	%rd6, %rd5, %rd16;
	@%p5 bra 	$L__BB3_8;
	ld.global.u32 	%r560, [%rd6];
	xor.b32  	%r947, %r947, %r560;
	ld.global.u32 	%r561, [%rd6+4];
	xor.b32  	%r946, %r946, %r561;
	ld.global.u32 	%r562, [%rd6+8];
	xor.b32  	%r945, %r945, %r562;
	ld.global.u32 	%r563, [%rd6+12];
	xor.b32  	%r944, %r944, %r563;
	ld.global.u32 	%r564, [%rd6+16];
	xor.b32  	%r943, %r943, %r564;
$L__BB3_8:
	and.b32  	%r566, %r556, 2;
	setp.eq.s32 	%p6, %r566, 0;
	@%p6 bra 	$L__BB3_10;
	ld.global.u32 	%r567, [%rd6+20];
	xor.b32  	%r947, %r947, %r567;
	ld.global.u32 	%r568, [%rd6+24];
	xor.b32  	%r946, %r946, %r568;
	ld.global.u32 	%r569, [%rd6+28];
	xor.b32  	%r945, %r945, %r569;
	ld.global.u32 	%r570, [%rd6+32];
	xor.b32  	%r944, %r944, %r570;
	ld.global.u32 	%r571, [%rd6+36];
	xor.b32  	%r943, %r943, %r571;
$L__BB3_10:
	and.b32  	%r573, %r556, 4;
	setp.eq.s32 	%p7, %r573, 0;
	@%p7 bra 	$L__BB3_12;
	ld.global.u32 	%r574, [%rd6+40];
	xor.b32  	%r947, %r947, %r574;
	ld.global.u32 	%r575, [%rd6+44];
	xor.b32  	%r946, %r946, %r575;
	ld.global.u32 	%r576, [%rd6+48];
	xor.b32  	%r945, %r945, %r576;
	ld.global.u32 	%r577, [%rd6+52];
	xor.b32  	%r944, %r944, %r577;
	ld.global.u32 	%r578, [%rd6+56];
	xor.b32  	%r943, %r943, %r578;
$L__BB3_12:
	and.b32  	%r580, %r556, 8;
	setp.eq.s32 	%p8, %r580, 0;
	@%p8 bra 	$L__BB3_14;
	ld.global.u32 	%r581, [%rd6+60];
	xor.b32  	%r947, %r947, %r581;
	ld.global.u32 	%r582, [%rd6+64];
	xor.b32  	%r946, %r946, %r582;
	ld.global.u32 	%r583, [%rd6+68];
	xor.b32  	%r945, %r945, %r583;
	ld.global.u32 	%r584, [%rd6+72];
	xor.b32  	%r944, %r944, %r584;
	ld.global.u32 	%r585, [%rd6+76];
	xor.b32  	%r943, %r943, %r585;
$L__BB3_14:
	and.b32  	%r587, %r556, 16;
	setp.eq.s32 	%p9, %r587, 0;
	@%p9 bra 	$L__BB3_16;
	ld.global.u32 	%r588, [%rd6+80];
	xor.b32  	%r947, %r947, %r588;
	ld.global.u32 	%r589, [%rd6+84];
	xor.b32  	%r946, %r946, %r589;
	ld.global.u32 	%r590, [%rd6+88];
	xor.b32  	%r945, %r945, %r590;
	ld.global.u32 	%r591, [%rd6+92];
	xor.b32  	%r944, %r944, %r591;
	ld.global.u32 	%r592, [%rd6+96];
	xor.b32  	%r943, %r943, %r592;
$L__BB3_16:
	and.b32  	%r594, %r556, 32;
	setp.eq.s32 	%p10, %r594, 0;
	@%p10 bra 	$L__BB3_18;
	ld.global.u32 	%r595, [%rd6+100];
	xor.b32  	%r947, %r947, %r595;
	ld.global.u32 	%r596, [%rd6+104];
	xor.b32  	%r946, %r946, %r596;
	ld.global.u32 	%r597, [%rd6+108];
	xor.b32  	%r945, %r945, %r597;
	ld.global.u32 	%r598, [%rd6+112];
	xor.b32  	%r944, %r944, %r598;
	ld.global.u32 	%r599, [%rd6+116];
	xor.b32  	%r943, %r943, %r599;
$L__BB3_18:
	and.b32  	%r601, %r556, 64;
	setp.eq.s32 	%p11, %r601, 0;
	@%p11 bra 	$L__BB3_20;
	ld.global.u32 	%r602, [%rd6+120];
	xor.b32  	%r947, %r947, %r602;
	ld.global.u32 	%r603, [%rd6+124];
	xor.b32  	%r946, %r946, %r603;
	ld.global.u32 	%r604, [%rd6+128];
	xor.b32  	%r945, %r945, %r604;
	ld.global.u32 	%r605, [%rd6+132];
	xor.b32  	%r944, %r944, %r605;
	ld.global.u32 	%r606, [%rd6+136];
	xor.b32  	%r943, %r943, %r606;
$L__BB3_20:
	and.b32  	%r608, %r556, 128;
	setp.eq.s32 	%p12, %r608, 0;
	@%p12 bra 	$L__BB3_22;
	ld.global.u32 	%r609, [%rd6+140];
	xor.b32  	%r947, %r947, %r609;
	ld.global.u32 	%r610, [%rd6+144];
	xor.b32  	%r946, %r946, %r610;
	ld.global.u32 	%r611, [%rd6+148];
	xor.b32  	%r945, %r945, %r611;
	ld.global.u32 	%r612, [%rd6+152];
	xor.b32  	%r944, %r944, %r612;
	ld.global.u32 	%r613, [%rd6+156];
	xor.b32  	%r943, %r943, %r613;
$L__BB3_22:
	and.b32  	%r615, %r556, 256;
	setp.eq.s32 	%p13, %r615, 0;
	@%p13 bra 	$L__BB3_24;
	ld.global.u32 	%r616, [%rd6+160];
	xor.b32  	%r947, %r947, %r616;
	ld.global.u32 	%r617, [%rd6+164];
	xor.b32  	%r946, %r946, %r617;
	ld.global.u32 	%r618, [%rd6+168];
	xor.b32  	%r945, %r945, %r618;
	ld.global.u32 	%r619, [%rd6+172];
	xor.b32  	%r944, %r944, %r619;
	ld.global.u32 	%r620, [%rd6+176];
	xor.b32  	%r943, %r943, %r620;
$L__BB3_24:
	and.b32  	%r622, %r556, 512;
	setp.eq.s32 	%p14, %r622, 0;
	@%p14 bra 	$L__BB3_26;
	ld.global.u32 	%r623, [%rd6+180];
	xor.b32  	%r947, %r947, %r623;
	ld.global.u32 	%r624, [%rd6+184];
	xor.b32  	%r946, %r946, %r624;
	ld.global.u32 	%r625, [%rd6+188];
	xor.b32  	%r945, %r945, %r625;
	ld.global.u32 	%r626, [%rd6+192];
	xor.b32  	%r944, %r944, %r626;
	ld.global.u32 	%r627, [%rd6+196];
	xor.b32  	%r943, %r943, %r627;
$L__BB3_26:
	and.b32  	%r629, %r556, 1024;
	setp.eq.s32 	%p15, %r629, 0;
	@%p15 bra 	$L__BB3_28;
	ld.global.u32 	%r630, [%rd6+200];
	xor.b32  	%r947, %r947, %r630;
	ld.global.u32 	%r631, [%rd6+204];
	xor.b32  	%r946, %r946, %r631;
	ld.global.u32 	%r632, [%rd6+208];
	xor.b32  	%r945, %r945, %r632;
	ld.global.u32 	%r633, [%rd6+212];
	xor.b32  	%r944, %r944, %r633;
	ld.global.u32 	%r634, [%rd6+216];
	xor.b32  	%r943, %r943, %r634;
$L__BB3_28:
	and.b32  	%r636, %r556, 2048;
	setp.eq.s32 	%p16, %r636, 0;
	@%p16 bra 	$L__BB3_30;
	ld.global.u32 	%r637, [%rd6+220];
	xor.b32  	%r947, %r947, %r637;
	ld.global.u32 	%r638, [%rd6+224];
	xor.b32  	%r946, %r946, %r638;
	ld.global.u32 	%r639, [%rd6+228];
	xor.b32  	%r945, %r945, %r639;
	ld.global.u32 	%r640, [%rd6+232];
	xor.b32  	%r944, %r944, %r640;
	ld.global.u32 	%r641, [%rd6+236];
	xor.b32  	%r943, %r943, %r641;
$L__BB3_30:
	and.b32  	%r643, %r556, 4096;
	setp.eq.s32 	%p17, %r643, 0;
	@%p17 bra 	$L__BB3_32;
	ld.global.u32 	%r644, [%rd6+240];
	xor.b32  	%r947, %r947, %r644;
	ld.global.u32 	%r645, [%rd6+244];
	xor.b32  	%r946, %r946, %r645;
	ld.global.u32 	%r646, [%rd6+248];
	xor.b32  	%r945, %r945, %r646;
	ld.global.u32 	%r647, [%rd6+252];
	xor.b32  	%r944, %r944, %r647;
	ld.global.u32 	%r648, [%rd6+256];
	xor.b32  	%r943, %r943, %r648;
$L__BB3_32:
	and.b32  	%r650, %r556, 8192;
	setp.eq.s32 	%p18, %r650, 0;
	@%p18 bra 	$L__BB3_34;
	ld.global.u32 	%r651, [%rd6+260];
	xor.b32  	%r947, %r947, %r651;
	ld.global.u32 	%r652, [%rd6+264];
	xor.b32  	%r946, %r946, %r652;
	ld.global.u32 	%r653, [%rd6+268];
	xor.b32  	%r945, %r945, %r653;
	ld.global.u32 	%r654, [%rd6+272];
	xor.b32  	%r944, %r944, %r654;
	ld.global.u32 	%r655, [%rd6+276];
	xor.b32  	%r943, %r943, %r655;
$L__BB3_34:
	and.b32  	%r657, %r556, 16384;
	setp.eq.s32 	%p19, %r657, 0;
	@%p19 bra 	$L__BB3_36;
	ld.global.u32 	%r658, [%rd6+280];
	xor.b32  	%r947, %r947, %r658;
	ld.global.u32 	%r659, [%rd6+284];
	xor.b32  	%r946, %r946, %r659;
	ld.global.u32 	%r660, [%rd6+288];
	xor.b32  	%r945, %r945, %r660;
	ld.global.u32 	%r661, [%rd6+292];
	xor.b32  	%r944, %r944, %r661;
	ld.global.u32 	%r662, [%rd6+296];
	xor.b32  	%r943, %r943, %r662;
$L__BB3_36:
	and.b32  	%r664, %r556, 32768;
	setp.eq.s32 	%p20, %r664, 0;
	@%p20 bra 	$L__BB3_38;
	ld.global.u32 	%r665, [%rd6+300];
	xor.b32  	%r947, %r947, %r665;
	ld.global.u32 	%r666, [%rd6+304];
	xor.b32  	%r946, %r946, %r666;
	ld.global.u32 	%r667, [%rd6+308];
	xor.b32  	%r945, %r945, %r667;
	ld.global.u32 	%r668, [%rd6+312];
	xor.b32  	%r944, %r944, %r668;
	ld.global.u32 	%r669, [%rd6+316];
	xor.b32  	%r943, %r943, %r669;
$L__BB3_38:
	add.s32 	%r942, %r942, 16;
	setp.ne.s32 	%p21, %r942, 32;
	@%p21 bra 	$L__BB3_6;
	mad.lo.s32 	%r670, %r936, -31, %r17;
	add.s32 	%r936, %r670, 1;
	setp.ne.s32 	%p22, %r936, 5;
	@%p22 bra 	$L__BB3_5;
	st.local.u32 	[%rd1+4], %r947;
	st.local.v2.u32 	[%rd1+8], {%r946, %r945};
	st.local.v2.u32 	[%rd1+16], {%r944, %r943};
	setp.eq.s64 	%p23, %rd4, 1;
	@%p23 bra 	$L__BB3_115;
	mov.b32 	%r943, 0;
	mov.u32 	%r1036, %r943;
	mov.u32 	%r1037, %r943;
	mov.u32 	%r946, %r943;
	mov.u32 	%r947, %r943;
	mov.u32 	%r1028, %r943;
$L__BB3_42:
	mul.wide.u32 	%rd17, %r1028, 4;
	add.s64 	%rd18, %rd1, %rd17;
	ld.local.u32 	%r192, [%rd18+4];
	shl.b32 	%r193, %r1028, 5;
	mov.b32 	%r1034, 0;
$L__BB3_43:
	.pragma "nounroll";
	shr.u32 	%r673, %r192, %r1034;
	and.b32  	%r674, %r673, 1;
	setp.eq.b32 	%p24, %r674, 1;
	not.pred 	%p25, %p24;
	add.s32 	%r675, %r193, %r1034;
	mul.lo.s32 	%r676, %r675, 5;
	mul.wide.u32 	%rd19, %r676, 4;
	add.s64 	%rd7, %rd5, %rd19;
	@%p25 bra 	$L__BB3_45;
	ld.global.u32 	%r677, [%rd7];
	xor.b32  	%r947, %r947, %r677;
	ld.global.u32 	%r678, [%rd7+4];
	xor.b32  	%r946, %r946, %r678;
	ld.global.u32 	%r679, [%rd7+8];
	xor.b32  	%r1037, %r1037, %r679;
	ld.global.u32 	%r680, [%rd7+12];
	xor.b32  	%r1036, %r1036, %r680;
	ld.global.u32 	%r681, [%rd7+16];
	xor.b32  	%r943, %r943, %r681;
$L__BB3_45:
	and.b32  	%r683, %r673, 2;
	setp.eq.s32 	%p26, %r683, 0;
	@%p26 bra 	$L__BB3_47;
	ld.global.u32 	%r684, [%rd7+20];
	xor.b32  	%r947, %r947, %r684;
	ld.global.u32 	%r685, [%rd7+24];
	xor.b32  	%r946, %r946, %r685;
	ld.global.u32 	%r686, [%rd7+28];
	xor.b32  	%r1037, %r1037, %r686;
	ld.global.u32 	%r687, [%rd7+32];
	xor.b32  	%r1036, %r1036, %r687;
	ld.global.u32 	%r688, [%rd7+36];
	xor.b32  	%r943, %r943, %r688;
$L__BB3_47:
	and.b32  	%r690, %r673, 4;
	setp.eq.s32 	%p27, %r690, 0;
	@%p27 bra 	$L__BB3_49;
	ld.global.u32 	%r691, [%rd7+40];
	xor.b32  	%r947, %r947, %r691;
	ld.global.u32 	%r692, [%rd7+44];
	xor.b32  	%r946, %r946, %r692;
	ld.global.u32 	%r693, [%rd7+48];
	xor.b32  	%r1037, %r1037, %r693;
	ld.global.u32 	%r694, [%rd7+52];
	xor.b32  	%r1036, %r1036, %r694;
	ld.global.u32 	%r695, [%rd7+56];
	xor.b32  	%r943, %r943, %r695;
$L__BB3_49:
	and.b32  	%r697, %r673, 8;
	setp.eq.s32 	%p28, %r697, 0;
	@%p28 bra 	$L__BB3_51;
	ld.global.u32 	%r698, [%rd7+60];
	xor.b32  	%r947, %r947, %r698;
	ld.global.u32 	%r699, [%rd7+64];
	xor.b32  	%r946, %r946, %r699;
	ld.global.u32 	%r700, [%rd7+68];
	xor.b32  	%r1037, %r1037, %r700;
	ld.global.u32 	%r701, [%rd7+72];
	xor.b32  	%r1036, %r1036, %r701;
	ld.global.u32 	%r702, [%rd7+76];
	xor.b32  	%r943, %r943, %r702;
$L__BB3_51:
	and.b32  	%r704, %r673, 16;
	setp.eq.s32 	%p29, %r704, 0;
	@%p29 bra 	$L__BB3_53;
	ld.global.u32 	%r705, [%rd7+80];
	xor.b32  	%r947, %r947, %r705;
	ld.global.u32 	%r706, [%rd7+84];
	xor.b32  	%r946, %r946, %r706;
	ld.global.u32 	%r707, [%rd7+88];
	xor.b32  	%r1037, %r1037, %r707;
	ld.global.u32 	%r708, [%rd7+92];
	xor.b32  	%r1036, %r1036, %r708;
	ld.global.u32 	%r709, [%rd7+96];
	xor.b32  	%r943, %r943, %r709;
$L__BB3_53:
	and.b32  	%r711, %r673, 32;
	setp.eq.s32 	%p30, %r711, 0;
	@%p30 bra 	$L__BB3_55;
	ld.global.u32 	%r712, [%rd7+100];
	xor.b32  	%r947, %r947, %r712;
	ld.global.u32 	%r713, [%rd7+104];
	xor.b32  	%r946, %r946, %r713;
	ld.global.u32 	%r714, [%rd7+108];
	xor.b32  	%r1037, %r1037, %r714;
	ld.global.u32 	%r715, [%rd7+112];
	xor.b32  	%r1036, %r1036, %r715;
	ld.global.u32 	%r716, [%rd7+116];
	xor.b32  	%r943, %r943, %r716;
$L__BB3_55:
	and.b32  	%r718, %r673, 64;
	setp.eq.s32 	%p31, %r718, 0;
	@%p31 bra 	$L__BB3_57;
	ld.global.u32 	%r719, [%rd7+120];
	xor.b32  	%r947, %r947, %r719;
	ld.global.u32 	%r720, [%rd7+124];
	xor.b32  	%r946, %r946, %r720;
	ld.global.u32 	%r721, [%rd7+128];
	xor.b32  	%r1037, %r1037, %r721;
	ld.global.u32 	%r722, [%rd7+132];
	xor.b32  	%r1036, %r1036, %r722;
	ld.global.u32 	%r723, [%rd7+136];
	xor.b32  	%r943, %r943, %r723;
$L__BB3_57:
	and.b32  	%r725, %r673, 128;
	setp.eq.s32 	%p32, %r725, 0;
	@%p32 bra 	$L__BB3_59;
	ld.global.u32 	%r726, [%rd7+140];
	xor.b32  	%r947, %r947, %r726;
	ld.global.u32 	%r727, [%rd7+144];
	xor.b32  	%r946, %r946, %r727;
	ld.global.u32 	%r728, [%rd7+148];
	xor.b32  	%r1037, %r1037, %r728;
	ld.global.u32 	%r729, [%rd7+152];
	xor.b32  	%r1036, %r1036, %r729;
	ld.global.u32 	%r730, [%rd7+156];
	xor.b32  	%r943, %r943, %r730;
$L__BB3_59:
	and.b32  	%r732, %r673, 256;
	setp.eq.s32 	%p33, %r732, 0;
	@%p33 bra 	$L__BB3_61;
	ld.global.u32 	%r733, [%rd7+160];
	xor.b32  	%r947, %r947, %r733;
	ld.global.u32 	%r734, [%rd7+164];
	xor.b32  	%r946, %r946, %r734;
	ld.global.u32 	%r735, [%rd7+168];
	xor.b32  	%r1037, %r1037, %r735;
	ld.global.u32 	%r736, [%rd7+172];
	xor.b32  	%r1036, %r1036, %r736;
	ld.global.u32 	%r737, [%rd7+176];
	xor.b32  	%r943, %r943, %r737;
$L__BB3_61:
	and.b32  	%r739, %r673, 512;
	setp.eq.s32 	%p34, %r739, 0;
	@%p34 bra 	$L__BB3_63;
	ld.global.u32 	%r740, [%rd7+180];
	xor.b32  	%r947, %r947, %r740;
	ld.global.u32 	%r741, [%rd7+184];
	xor.b32  	%r946, %r946, %r741;
	ld.global.u32 	%r742, [%rd7+188];
	xor.b32  	%r1037, %r1037, %r742;
	ld.global.u32 	%r743, [%rd7+192];
	xor.b32  	%r1036, %r1036, %r743;
	ld.global.u32 	%r744, [%rd7+196];
	xor.b32  	%r943, %r943, %r744;
$L__BB3_63:
	and.b32  	%r746, %r673, 1024;
	setp.eq.s32 	%p35, %r746, 0;
	@%p35 bra 	$L__BB3_65;
	ld.global.u32 	%r747, [%rd7+200];
	xor.b32  	%r947, %r947, %r747;
	ld.global.u32 	%r748, [%rd7+204];
	xor.b32  	%r946, %r946, %r748;
	ld.global.u32 	%r749, [%rd7+208];
	xor.b32  	%r1037, %r1037, %r749;
	ld.global.u32 	%r750, [%rd7+212];
	xor.b32  	%r1036, %r1036, %r750;
	ld.global.u32 	%r751, [%rd7+216];
	xor.b32  	%r943, %r943, %r751;
$L__BB3_65:
	and.b32  	%r753, %r673, 2048;
	setp.eq.s32 	%p36, %r753, 0;
	@%p36 bra 	$L__BB3_67;
	ld.global.u32 	%r754, [%rd7+220];
	xor.b32  	%r947, %r947, %r754;
	ld.global.u32 	%r755, [%rd7+224];
	xor.b32  	%r946, %r946, %r755;
	ld.global.u32 	%r756, [%rd7+228];
	xor.b32  	%r1037, %r1037, %r756;
	ld.global.u32 	%r757, [%rd7+232];
	xor.b32  	%r1036, %r1036, %r757;
	ld.global.u32 	%r758, [%rd7+236];
	xor.b32  	%r943, %r943, %r758;
$L__BB3_67:
	and.b32  	%r760, %r673, 4096;
	setp.eq.s32 	%p37, %r760, 0;
	@%p37 bra 	$L__BB3_69;
	ld.global.u32 	%r761, [%rd7+240];
	xor.b32  	%r947, %r947, %r761;
	ld.global.u32 	%r762, [%rd7+244];
	xor.b32  	%r946, %r946, %r762;
	ld.global.u32 	%r763, [%rd7+248];
	xor.b32  	%r1037, %r1037, %r763;
	ld.global.u32 	%r764, [%rd7+252];
	xor.b32  	%r1036, %r1036, %r764;
	ld.global.u32 	%r765, [%rd7+256];
	xor.b32  	%r943, %r943, %r765;
$L__BB3_69:
	and.b32  	%r767, %r673, 8192;
	setp.eq.s32 	%p38, %r767, 0;
	@%p38 bra 	$L__BB3_71;
	ld.global.u32 	%r768, [%rd7+260];
	xor.b32  	%r947, %r947, %r768;
	ld.global.u32 	%r769, [%rd7+264];
	xor.b32  	%r946, %r946, %r769;
	ld.global.u32 	%r770, [%rd7+268];
	xor.b32  	%r1037, %r1037, %r770;
	ld.global.u32 	%r771, [%rd7+272];
	xor.b32  	%r1036, %r1036, %r771;
	ld.global.u32 	%r772, [%rd7+276];
	xor.b32  	%r943, %r943, %r772;
$L__BB3_71:
	and.b32  	%r774, %r673, 16384;
	setp.eq.s32 	%p39, %r774, 0;
	@%p39 bra 	$L__BB3_73;
	ld.global.u32 	%r775, [%rd7+280];
	xor.b32  	%r947, %r947, %r775;
	ld.global.u32 	%r776, [%rd7+284];
	xor.b32  	%r946, %r946, %r776;
	ld.global.u32 	%r777, [%rd7+288];
	xor.b32  	%r1037, %r1037, %r777;
	ld.global.u32 	%r778, [%rd7+292];
	xor.b32  	%r1036, %r1036, %r778;
	ld.global.u32 	%r779, [%rd7+296];
	xor.b32  	%r943, %r943, %r779;
$L__BB3_73:
	and.b32  	%r781, %r673, 32768;
	setp.eq.s32 	%p40, %r781, 0;
	@%p40 bra 	$L__BB3_75;
	ld.global.u32 	%r782, [%rd7+300];
	xor.b32  	%r947, %r947, %r782;
	ld.global.u32 	%r783, [%rd7+304];
	xor.b32  	%r946, %r946, %r783;
	ld.global.u32 	%r784, [%rd7+308];
	xor.b32  	%r1037, %r1037, %r784;
	ld.global.u32 	%r785, [%rd7+312];
	xor.b32  	%r1036, %r1036, %r785;
	ld.global.u32 	%r786, [%rd7+316];
	xor.b32  	%r943, %r943, %r786;
$L__BB3_75:
	add.s32 	%r1034, %r1034, 16;
	setp.ne.s32 	%p41, %r1034, 32;
	@%p41 bra 	$L__BB3_43;
	mad.lo.s32 	%r787, %r1028, -31, %r193;
	add.s32 	%r1028, %r787, 1;
	setp.ne.s32 	%p42, %r1028, 5;
	@%p42 bra 	$L__BB3_42;
	st.local.u32 	[%rd1+4], %r947;
	st.local.v2.u32 	[%rd1+8], {%r946, %r1037};
	st.local.v2.u32 	[%rd1+16], {%r1036, %r943};
	setp.ne.s64 	%p43, %rd4, 3;
	@%p43 bra 	$L__BB3_115;
	mov.b32 	%r943, 0;
	mov.u32 	%r1128, %r943;
	mov.u32 	%r1129, %r943;
	mov.u32 	%r946, %r943;
	mov.u32 	%r947, %r943;
	mov.u32 	%r1120, %r943;
$L__BB3_79:
	mul.wide.u32 	%rd20, %r1120, 4;
	add.s64 	%rd21, %rd1, %rd20;
	ld.local.u32 	%r368, [%rd21+4];
	shl.b32 	%r369, %r1120, 5;
	mov.b32 	%r1126, 0;
$L__BB3_80:
	.pragma "nounroll";
	shr.u32 	%r790, %r368, %r1126;
	and.b32  	%r791, %r790, 1;
	setp.eq.b32 	%p44, %r791, 1;
	not.pred 	%p45, %p44;
	add.s32 	%r792, %r369, %r1126;
	mul.lo.s32 	%r793, %r792, 5;
	mul.wide.u32 	%rd22, %r793, 4;
	add.s64 	%rd8, %rd5, %rd22;
	@%p45 bra 	$L__BB3_82;
	ld.global.u32 	%r794, [%rd8];
	xor.b32  	%r947, %r947, %r794;
	ld.global.u32 	%r795, [%rd8+4];
	xor.b32  	%r946, %r946, %r795;
	ld.global.u32 	%r796, [%rd8+8];
	xor.b32  	%r1129, %r1129, %r796;
	ld.global.u32 	%r797, [%rd8+12];
	xor.b32  	%r1128, %r1128, %r797;
	ld.global.u32 	%r798, [%rd8+16];
	xor.b32  	%r943, %r943, %r798;
$L__BB3_82:
	and.b32  	%r800, %r790, 2;
	setp.eq.s32 	%p46, %r800, 0;
	@%p46 bra 	$L__BB3_84;
	ld.global.u32 	%r801, [%rd8+20];
	xor.b32  	%r947, %r947, %r801;
	ld.global.u32 	%r802, [%rd8+24];
	xor.b32  	%r946, %r946, %r802;
	ld.global.u32 	%r803, [%rd8+28];
	xor.b32  	%r1129, %r1129, %r803;
	ld.global.u32 	%r804, [%rd8+32];
	xor.b32  	%r1128, %r1128, %r804;
	ld.global.u32 	%r805, [%rd8+36];
	xor.b32  	%r943, %r943, %r805;
$L__BB3_84:
	and.b32  	%r807, %r790, 4;
	setp.eq.s32 	%p47, %r807, 0;
	@%p47 bra 	$L__BB3_86;
	ld.global.u32 	%r808, [%rd8+40];
	xor.b32  	%r947, %r947, %r808;
	ld.global.u32 	%r809, [%rd8+44];
	xor.b32  	%r946, %r946, %r809;
	ld.global.u32 	%r810, [%rd8+48];
	xor.b32  	%r1129, %r1129, %r810;
	ld.global.u32 	%r811, [%rd8+52];
	xor.b32  	%r1128, %r1128, %r811;
	ld.global.u32 	%r812, [%rd8+56];
	xor.b32  	%r943, %r943, %r812;
$L__BB3_86:
	and.b32  	%r814, %r790, 8;
	setp.eq.s32 	%p48, %r814, 0;
	@%p48 bra 	$L__BB3_88;
	ld.global.u32 	%r815, [%rd8+60];
	xor.b32  	%r947, %r947, %r815;
	ld.global.u32 	%r816, [%rd8+64];
	xor.b32  	%r946, %r946, %r816;
	ld.global.u32 	%r817, [%rd8+68];
	xor.b32  	%r1129, %r1129, %r817;
	ld.global.u32 	%r818, [%rd8+72];
	xor.b32  	%r1128, %r1128, %r818;
	ld.global.u32 	%r819, [%rd8+76];
	xor.b32  	%r943, %r943, %r819;
$L__BB3_88:
	and.b32  	%r821, %r790, 16;
	setp.eq.s32 	%p49, %r821, 0;
	@%p49 bra 	$L__BB3_90;
	ld.global.u32 	%r822, [%rd8+80];
	xor.b32  	%r947, %r947, %r822;
	ld.global.u32 	%r823, [%rd8+84];
	xor.b32  	%r946, %r946, %r823;
	ld.global.u32 	%r824, [%rd8+88];
	xor.b32  	%r1129, %r1129, %r824;
	ld.global.u32 	%r825, [%rd8+92];
	xor.b32  	%r1128, %r1128, %r825;
	ld.global.u32 	%r826, [%rd8+96];
	xor.b32  	%r943, %r943, %r826;
$L__BB3_90:
	and.b32  	%r828, %r790, 32;
	setp.eq.s32 	%p50, %r828, 0;
	@%p50 bra 	$L__BB3_92;
	ld.global.u32 	%r829, [%rd8+100];
	xor.b32  	%r947, %r947, %r829;
	ld.global.u32 	%r830, [%rd8+104];
	xor.b32  	%r946, %r946, %r830;
	ld.global.u32 	%r831, [%rd8+108];
	xor.b32  	%r1129, %r1129, %r831;
	ld.global.u32 	%r832, [%rd8+112];
	xor.b32  	%r1128, %r1128, %r832;
	ld.global.u32 	%r833, [%rd8+116];
	xor.b32  	%r943, %r943, %r833;
$L__BB3_92:
	and.b32  	%r835, %r790, 64;
	setp.eq.s32 	%p51, %r835, 0;
	@%p51 bra 	$L__BB3_94;
	ld.global.u32 	%r836, [%rd8+120];
	xor.b32  	%r947, %r947, %r836;
	ld.global.u32 	%r837, [%rd8+124];
	xor.b32  	%r946, %r946, %r837;
	ld.global.u32 	%r838, [%rd8+128];
	xor.b32  	%r1129, %r1129, %r838;
	ld.global.u32 	%r839, [%rd8+132];
	xor.b32  	%r1128, %r1128, %r839;
	ld.global.u32 	%r840, [%rd8+136];
	xor.b32  	%r943, %r943, %r840;
$L__BB3_94:
	and.b32  	%r842, %r790, 128;
	setp.eq.s32 	%p52, %r842, 0;
	@%p52 bra 	$L__BB3_96;
	ld.global.u32 	%r843, [%rd8+140];
	xor.b32  	%r947, %r947, %r843;
	ld.global.u32 	%r844, [%rd8+144];
	xor.b32  	%r946, %r946, %r844;
	ld.global.u32 	%r845, [%rd8+148];
	xor.b32  	%r1129, %r1129, %r845;
	ld.global.u32 	%r846, [%rd8+152];
	xor.b32  	%r1128, %r1128, %r846;
	ld.global.u32 	%r847, [%rd8+156];
	xor.b32  	%r943, %r943, %r847;
$L__BB3_96:
	and.b32  	%r849, %r790, 256;
	setp.eq.s32 	%p53, %r849, 0;
	@%p53 bra 	$L__BB3_98;
	ld.global.u32 	%r850, [%rd8+160];
	xor.b32  	%r947, %r947, %r850;
	ld.global.u32 	%r851, [%rd8+164];
	xor.b32  	%r946, %r946, %r851;
	ld.global.u32 	%r852, [%rd8+168];
	xor.b32  	%r1129, %r1129, %r852;
	ld.global.u32 	%r853, [%rd8+172];
	xor.b32  	%r1128, %r1128, %r853;
	ld.global.u32 	%r854, [%rd8+176];
	xor.b32  	%r943, %r943, %r854;
$L__BB3_98:
	and.b32  	%r856, %r790, 512;
	setp.eq.s32 	%p54, %r856, 0;
	@%p54 bra 	$L__BB3_100;
	ld.global.u32 	%r857, [%rd8+180];
	xor.b32  	%r947, %r947, %r857;
	ld.global.u32 	%r858, [%rd8+184];
	xor.b32  	%r946, %r946, %r858;
	ld.global.u32 	%r859, [%rd8+188];
	xor.b32  	%r1129, %r1129, %r859;
	ld.global.u32 	%r860, [%rd8+192];
	xor.b32  	%r1128, %r1128, %r860;
	ld.global.u32 	%r861, [%rd8+196];
	xor.b32  	%r943, %r943, %r861;
$L__BB3_100:
	and.b32  	%r863, %r790, 1024;
	setp.eq.s32 	%p55, %r863, 0;
	@%p55 bra 	$L__BB3_102;
	ld.global.u32 	%r864, [%rd8+200];
	xor.b32  	%r947, %r947, %r864;
	ld.global.u32 	%r865, [%rd8+204];
	xor.b32  	%r946, %r946, %r865;
	ld.global.u32 	%r866, [%rd8+208];
	xor.b32  	%r1129, %r1129, %r866;
	ld.global.u32 	%r867, [%rd8+212];
	xor.b32  	%r1128, %r1128, %r867;
	ld.global.u32 	%r868, [%rd8+216];
	xor.b32  	%r943, %r943, %r868;
$L__BB3_102:
	and.b32  	%r870, %r790, 2048;
	setp.eq.s32 	%p56, %r870, 0;
	@%p56 bra 	$L__BB3_104;
	ld.global.u32 	%r871, [%rd8+220];
	xor.b32  	%r947, %r947, %r871;
	ld.global.u32 	%r872, [%rd8+224];
	xor.b32  	%r946, %r946, %r872;
	ld.global.u32 	%r873, [%rd8+228];
	xor.b32  	%r1129, %r1129, %r873;
	ld.global.u32 	%r874, [%rd8+232];
	xor.b32  	%r1128, %r1128, %r874;
	ld.global.u32 	%r875, [%rd8+236];
	xor.b32  	%r943, %r943, %r875;
$L__BB3_104:
	and.b32  	%r877, %r790, 4096;
	setp.eq.s32 	%p57, %r877, 0;
	@%p57 bra 	$L__BB3_106;
	ld.global.u32 	%r878, [%rd8+240];
	xor.b32  	%r947, %r947, %r878;
	ld.global.u32 	%r879, [%rd8+244];
	xor.b32  	%r946, %r946, %r879;
	ld.global.u32 	%r880, [%rd8+248];
	xor.b32  	%r1129, %r1129, %r880;
	ld.global.u32 	%r881, [%rd8+252];
	xor.b32  	%r1128, %r1128, %r881;
	ld.global.u32 	%r882, [%rd8+256];
	xor.b32  	%r943, %r943, %r882;
$L__BB3_106:
	and.b32  	%r884, %r790, 8192;
	setp.eq.s32 	%p58, %r884, 0;
	@%p58 bra 	$L__BB3_108;
	ld.global.u32 	%r885, [%rd8+260];
	xor.b32  	%r947, %r947, %r885;
	ld.global.u32 	%r886, [%rd8+264];
	xor.b32  	%r946, %r946, %r886;
	ld.global.u32 	%r887, [%rd8+268];
	xor.b32  	%r1129, %r1129, %r887;
	ld.global.u32 	%r888, [%rd8+272];
	xor.b32  	%r1128, %r1128, %r888;
	ld.global.u32 	%r889, [%rd8+276];
	xor.b32  	%r943, %r943, %r889;
$L__BB3_108:
	and.b32  	%r891, %r790, 16384;
	setp.eq.s32 	%p59, %r891, 0;
	@%p59 bra 	$L__BB3_110;
	ld.global.u32 	%r892, [%rd8+280];
	xor.b32  	%r947, %r947, %r892;
	ld.global.u32 	%r893, [%rd8+284];
	xor.b32  	%r946, %r946, %r893;
	ld.global.u32 	%r894, [%rd8+288];
	xor.b32  	%r1129, %r1129, %r894;
	ld.global.u32 	%r895, [%rd8+292];
	xor.b32  	%r1128, %r1128, %r895;
	ld.global.u32 	%r896, [%rd8+296];
	xor.b32  	%r943, %r943, %r896;
$L__BB3_110:
	and.b32  	%r898, %r790, 32768;
	setp.eq.s32 	%p60, %r898, 0;
	@%p60 bra 	$L__BB3_112;
	ld.global.u32 	%r899, [%rd8+300];
	xor.b32  	%r947, %r947, %r899;
	ld.global.u32 	%r900, [%rd8+304];
	xor.b32  	%r946, %r946, %r900;
	ld.global.u32 	%r901, [%rd8+308];
	xor.b32  	%r1129, %r1129, %r901;
	ld.global.u32 	%r902, [%rd8+312];
	xor.b32  	%r1128, %r1128, %r902;
	ld.global.u32 	%r903, [%rd8+316];
	xor.b32  	%r943, %r943, %r903;
$L__BB3_112:
	add.s32 	%r1126, %r1126, 16;
	setp.ne.s32 	%p61, %r1126, 32;
	@%p61 bra 	$L__BB3_80;
	mad.lo.s32 	%r904, %r1120, -31, %r369;
	add.s32 	%r1120, %r904, 1;
	setp.ne.s32 	%p62, %r1120, 5;
	@%p62 bra 	$L__BB3_79;
	st.local.u32 	[%rd1+4], %r947;
	st.local.v2.u32 	[%rd1+8], {%r946, %r1129};
	st.local.v2.u32 	[%rd1+16], {%r1128, %r943};
$L__BB3_115:
	shr.u64 	%rd26, %rd3, 2;
	add.s32 	%r930, %r930, 1;
	setp.gt.u64 	%p63, %rd3, 3;
	@%p63 bra 	$L__BB3_3;
$L__BB3_116:
	shr.u32 	%r905, %r947, 2;
	xor.b32  	%r906, %r905, %r947;
	shl.b32 	%r907, %r943, 4;
	shl.b32 	%r908, %r906, 1;
	xor.b32  	%r909, %r908, %r907;
	xor.b32  	%r910, %r909, %r906;
	xor.b32  	%r911, %r910, %r943;
	add.s32 	%r912, %r2, %r911;
	add.s32 	%r913, %r912, -637770787;
	shr.u32 	%r914, %r946, 2;
	xor.b32  	%r915, %r914, %r946;
	shl.b32 	%r916, %r911, 4;
	shl.b32 	%r917, %r915, 1;
	xor.b32  	%r918, %r917, %r916;
	xor.b32  	%r919, %r918, %r915;
	xor.b32  	%r920, %r919, %r911;
	add.s32 	%r921, %r2, %r920;
	add.s32 	%r922, %r921, -637408350;
	cvt.rn.f32.u32 	%f1, %r913;
	fma.rn.f32 	%f2, %f1, 0f2F800000, 0f2F000000;
	cvt.rn.f32.u32 	%f3, %r922;
	fma.rn.f32 	%f4, %f3, 0f30C90FDB, 0f30490FDB;
	setp.lt.f32 	%p64, %f2, 0f00800000;
	mul.f32 	%f5, %f2, 0f4B000000;
	selp.f32 	%f6, %f5, %f2, %p64;
	selp.f32 	%f7, 0fC1B80000, 0f00000000, %p64;
	mov.b32 	%r923, %f6;
	add.s32 	%r924, %r923, -1059760811;
	and.b32  	%r925, %r924, -8388608;
	sub.s32 	%r926, %r923, %r925;
	mov.b32 	%f8, %r926;
	cvt.rn.f32.s32 	%f9, %r925;
	fma.rn.f32 	%f10, %f9, 0f34000000, %f7;
	add.f32 	%f11, %f8, 0fBF800000;
	fma.rn.f32 	%f12, %f11, 0fBE055027, 0f3E1039F6;
	fma.rn.f32 	%f13, %f12, %f11, 0fBDF8CDCC;
	fma.rn.f32 	%f14, %f13, %f11, 0f3E0F2955;
	fma.rn.f32 	%f15, %f14, %f11, 0fBE2AD8B9;
	fma.rn.f32 	%f16, %f15, %f11, 0f3E4CED0B;
	fma.rn.f32 	%f17, %f16, %f11, 0fBE7FFF22;
	fma.rn.f32 	%f18, %f17, %f11, 0f3EAAAA78;
	fma.rn.f32 	%f19, %f18, %f11, 0fBF000000;
	mul.f32 	%f20, %f11, %f19;
	fma.rn.f32 	%f21, %f20, %f11, %f11;
	fma.rn.f32 	%f22, %f10, 0f3F317218, %f21;
	setp.gt.u32 	%p65, %r923, 2139095039;
	fma.rn.f32 	%f23, %f6, 0f7F800000, 0f7F800000;
	selp.f32 	%f24, %f23, %f22, %p65;
	setp.eq.f32 	%p66, %f6, 0f00000000;
	mul.f32 	%f25, %f24, 0fC0000000;
	selp.f32 	%f26, 0f7F800000, %f25, %p66;
	sqrt.rn.f32 	%f27, %f26;
	sin.approx.f32 	%f28, %f4;
	mul.f32 	%f29, %f27, %f28;
	mul.f32 	%f30, %f29, 0f3EF15BEF;
	cvta.to.global.u64 	%rd23, %rd10;
	shl.b64 	%rd24, %rd2, 2;
	add.s64 	%rd25, %rd23, %rd24;
	st.global.f32 	[%rd25], %f30;
$L__BB3_117:
	ret;

}


// ===== COMPILED SASS (sm_100) =====

	.target	sm_100

	.elftype	@"ET_EXEC"


//--------------------- .note.nv.tkinfo           --------------------------
	.section	.note.nv.tkinfo,"",@"SHT_NOTE"
	.sectionflags	@"SHF_NOTE_NV_TKINFO"
	.tkinfo
        /*0018*/ 	.word	0x00000002
        /*0030*/ 	.string	""
        /*0030*/ 	.string	"ptxas"
        /*0030*/ 	.string	"Cuda compilation tools, release 13.0, V13.0.88"
        /*0030*/ 	.string	"Build cuda_13.0.r13.0/compiler.36424714_0"
        /*0030*/ 	.string	"-arch sm_100 -m 64 "



//--------------------- .note.nv.cuinfo           --------------------------
	.section	.note.nv.cuinfo,"",@"SHT_NOTE"
	.sectionflags	@"SHF_NOTE_NV_CUINFO"
        /*0018*/ 	.short	0x0002
        /*001a*/ 	.short	0x0064
        /*001c*/ 	.short	0x0082
	.zero		2


//--------------------- .nv.info                  --------------------------
	.section	.nv.info,"",@"SHT_CUDA_INFO"
	.align	4


	//----- nvinfo : EIATTR_REGCOUNT
	.align		4
        /*0000*/ 	.byte	0x04, 0x2f
        /*0002*/ 	.short	(.L_11 - .L_10)
	.align		4
.L_10:
        /*0004*/ 	.word	index@(_Z6conv2DPfS_ii)
        /*0008*/ 	.word	0x00000016


	//----- nvinfo : EIATTR_FRAME_SIZE
	.align		4
.L_11:
        /*000c*/ 	.byte	0x04, 0x11
        /*000e*/ 	.short	(.L_13 - .L_12)
	.align		4
.L_12:
        /*0010*/ 	.word	index@(_Z6conv2DPfS_ii)
        /*0014*/ 	.word	0x00000000


	//----- nvinfo : EIATTR_REGCOUNT
	.align		4
.L_13:
        /*0018*/ 	.byte	0x04, 0x2f
        /*001a*/ 	.short	(.L_15 - .L_14)
	.align		4
.L_14:
        /*001c*/ 	.word	index@(_Z6verifyPfS_Piii)
        /*0020*/ 	.word	0x0000000a


	//----- nvinfo : EIATTR_FRAME_SIZE
	.align		4
.L_15:
        /*0024*/ 	.byte	0x04, 0x11
        /*0026*/ 	.short	(.L_17 - .L_16)
	.align		4
.L_16:
        /*0028*/ 	.word	index@(_Z6verifyPfS_Piii)
        /*002c*/ 	.word	0x00000000


	//----- nvinfo : EIATTR_REGCOUNT
	.align		4
.L_17:
        /*0030*/ 	.byte	0x04, 0x2f
        /*0032*/ 	.short	(.L_19 - .L_18)
	.align		4
.L_18:
        /*0034*/ 	.word	index@(_Z4initPfiij)
        /*0038*/ 	.word	0x0000001f


	//----- nvinfo : EIATTR_FRAME_SIZE
	.align		4
.L_19:
        /*003c*/ 	.byte	0x04, 0x11
        /*003e*/ 	.short	(.L_21 - .L_20)
	.align		4
.L_20:
        /*0040*/ 	.word	index@(_Z4initPfiij)
        /*0044*/ 	.word	0x00000030


	//----- nvinfo : EIATTR_REGCOUNT
	.align		4
.L_21:
        /*0048*/ 	.byte	0x04, 0x2f
        /*004a*/ 	.short	(.L_23 - .L_22)
	.align		4
.L_22:
        /*004c*/ 	.word	index@(_Z15heNormal_kernelPfj)
        /*0050*/ 	.word	0x0000001f


	//----- nvinfo : EIATTR_FRAME_SIZE
	.align		4
.L_23:
        /*0054*/ 	.byte	0x04, 0x11
        /*0056*/ 	.short	(.L_25 - .L_24)
	.align		4
.L_24:
        /*0058*/ 	.word	index@($__internal_0_$__cuda_sm20_sqrt_rn_f32_slowpath)
        /*005c*/ 	.word	0x00000030


	//----- nvinfo : EIATTR_FRAME_SIZE
	.align		4
.L_25:
        /*0060*/ 	.byte	0x04, 0x11
        /*0062*/ 	.short	(.L_27 - .L_26)
	.align		4
.L_26:
        /*0064*/ 	.word	index@(_Z15heNormal_kernelPfj)
        /*0068*/ 	.word	0x00000030


	//----- nvinfo : EIATTR_MIN_STACK_SIZE
	.align		4
.L_27:
        /*006c*/ 	.byte	0x04, 0x12
        /*006e*/ 	.short	(.L_29 - .L_28)
	.align		4
.L_28:
        /*0070*/ 	.word	index@(_Z15heNormal_kernelPfj)
        /*0074*/ 	.word	0x00000030


	//----- nvinfo : EIATTR_MIN_STACK_SIZE
	.align		4
.L_29:
        /*0078*/ 	.byte	0x04, 0x12
        /*007a*/ 	.short	(.L_31 - .L_30)
	.align		4
.L_30:
        /*007c*/ 	.word	index@(_Z4initPfiij)
        /*0080*/ 	.word	0x00000030


	//----- nvinfo : EIATTR_MIN_STACK_SIZE
	.align		4
.L_31:
        /*0084*/ 	.byte	0x04, 0x12
        /*0086*/ 	.short	(.L_33 - .L_32)
	.align		4
.L_32:
        /*0088*/ 	.word	index@(_Z6verifyPfS_Piii)
        /*008c*/ 	.word	0x00000000


	//----- nvinfo : EIATTR_MIN_STACK_SIZE
	.align		4
.L_33:
        /*0090*/ 	.byte	0x04, 0x12
        /*0092*/ 	.short	(.L_35 - .L_34)
	.align		4
.L_34:
        /*0094*/ 	.word	index@(_Z6conv2DPfS_ii)
        /*0098*/ 	.word	0x00000000
.L_35:


//--------------------- .nv.compat                --------------------------
	.section	.nv.compat,"",@"SHT_CUDA_COMPAT_INFO"
	.align	4
        /*0000*/ 	.byte	0x02, 0x09, 0x00, 0x00, 0x02, 0x02, 0x01, 0x00, 0x02, 0x05, 0x05, 0x00, 0x03, 0x07, 0x01, 0x01
        /*0010*/ 	.byte	0x02, 0x03, 0x00, 0x00, 0x02, 0x06, 0x01, 0x00, 0x04, 0x0b, 0x08, 0x00, 0x01, 0x00, 0x00, 0x00
        /*0020*/ 	.byte	0x00, 0x00, 0x00, 0x00


//--------------------- .nv.info._Z15heNormal_kernelPfj --------------------------
	.section	.nv.info._Z15heNormal_kernelPfj,"",@"SHT_CUDA_INFO"
	.sectionflags	@""
	.align	4


	//----- nvinfo : EIATTR_CUDA_API_VERSION
	.align		4
        /*0000*/ 	.byte	0x04, 0x37
        /*0002*/ 	.short	(.L_37 - .L_36)
.L_36:
        /*0004*/ 	.word	0x00000082


	//----- nvinfo : EIATTR_KPARAM_INFO
	.align		4
.L_37:
        /*0008*/ 	.byte	0x04, 0x17
        /*000a*/ 	.short	(.L_39 - .L_38)
.L_38:
        /*000c*/ 	.word	0x00000000
        /*0010*/ 	.short	0x0001
        /*0012*/ 	.short	0x0008
        /*0014*/ 	.byte	0x00, 0xf0, 0x11, 0x00


	//----- nvinfo : EIATTR_KPARAM_INFO
	.align		4
.L_39:
        /*0018*/ 	.byte	0x04, 0x17
        /*001a*/ 	.short	(.L_41 - .L_40)
.L_40:
        /*001c*/ 	.word	0x00000000
        /*0020*/ 	.short	0x0000
        /*0022*/ 	.short	0x0000
        /*0024*/ 	.byte	0x00, 0xf5, 0x21, 0x00


	//----- nvinfo : EIATTR_SPARSE_MMA_MASK
	.align		4
.L_41:
        /*0028*/ 	.byte	0x03, 0x50
        /*002a*/ 	.short	0x0000


	//----- nvinfo : EIATTR_MAXREG_COUNT
	.align		4
        /*002c*/ 	.byte	0x03, 0x1b
        /*002e*/ 	.short	0x00ff


	//----- nvinfo : EIATTR_MERCURY_ISA_VERSION
	.align		4
        /*0030*/ 	.byte	0x03, 0x5f
        /*0032*/ 	.short	0x0101


	//----- nvinfo : EIATTR_VRC_CTA_INIT_COUNT
	.align		4
        /*0034*/ 	.byte	0x02, 0x4a
	.zero		1
	.zero		1


	//----- nvinfo : EIATTR_EXIT_INSTR_OFFSETS
	.align		4
        /*0038*/ 	.byte	0x04, 0x1c
        /*003a*/ 	.short	(.L_43 - .L_42)


	//   ....[0]....
.L_42:
        /*003c*/ 	.word	0x00000070


	//   ....[1]....
        /*0040*/ 	.word	0x00002b40


	//----- nvinfo : EIATTR_CRS_STACK_SIZE
	.align		4
.L_43:
        /*0044*/ 	.byte	0x04, 0x1e
        /*0046*/ 	.short	(.L_45 - .L_44)
.L_44:
        /*0048*/ 	.word	0x00000000


	//----- nvinfo : EIATTR_CBANK_PARAM_SIZE
	.align		4
.L_45:
        /*004c*/ 	.byte	0x03, 0x19
        /*004e*/ 	.short	0x000c


	//----- nvinfo : EIATTR_PARAM_CBANK
	.align		4
        /*0050*/ 	.byte	0x04, 0x0a
        /*0052*/ 	.short	(.L_47 - .L_46)
	.align		4
.L_46:
        /*0054*/ 	.word	index@(.nv.constant0._Z15heNormal_kernelPfj)
        /*0058*/ 	.short	0x0380
        /*005a*/ 	.short	0x000c


	//----- nvinfo : EIATTR_SW_WAR
	.align		4
.L_47:
        /*005c*/ 	.byte	0x04, 0x36
        /*005e*/ 	.short	(.L_49 - .L_48)
.L_48:
        /*0060*/ 	.word	0x00000008
.L_49:


//--------------------- .nv.info._Z4initPfiij     --------------------------
	.section	.nv.info._Z4initPfiij,"",@"SHT_CUDA_INFO"
	.sectionflags	@""
	.align	4


	//----- nvinfo : EIATTR_CUDA_API_VERSION
	.align		4
        /*0000*/ 	.byte	0x04, 0x37
        /*0002*/ 	.short	(.L_51 - .L_50)
.L_50:
        /*0004*/ 	.word	0x00000082


	//----- nvinfo : EIATTR_KPARAM_INFO
	.align		4
.L_51:
        /*0008*/ 	.byte	0x04, 0x17
        /*000a*/ 	.short	(.L_53 - .L_52)
.L_52:
        /*000c*/ 	.word	0x00000000
        /*0010*/ 	.short	0x0003
        /*0012*/ 	.short	0x0010
        /*0014*/ 	.byte	0x00, 0xf0, 0x11, 0x00


	//----- nvinfo : EIATTR_KPARAM_INFO
	.align		4
.L_53:
        /*0018*/ 	.byte	0x04, 0x17
        /*001a*/ 	.short	(.L_55 - .L_54)
.L_54:
        /*001c*/ 	.word	0x00000000
        /*0020*/ 	.short	0x0002
        /*0022*/ 	.short	0x000c
        /*0024*/ 	.byte	0x00, 0xf0, 0x11, 0x00


	//----- nvinfo : EIATTR_KPARAM_INFO
	.align		4
.L_55:
        /*0028*/ 	.byte	0x04, 0x17
        /*002a*/ 	.short	(.L_57 - .L_56)
.L_56:
        /*002c*/ 	.word	0x00000000
        /*0030*/ 	.short	0x0001
        /*0032*/ 	.short	0x0008
        /*0034*/ 	.byte	0x00, 0xf0, 0x11, 0x00


	//----- nvinfo : EIATTR_KPARAM_INFO
	.align		4
.L_57:
        /*0038*/ 	.byte	0x04, 0x17
        /*003a*/ 	.short	(.L_59 - .L_58)
.L_58:
        /*003c*/ 	.word	0x00000000
        /*0040*/ 	.short	0x0000
        /*0042*/ 	.short	0x0000
        /*0044*/ 	.byte	0x00, 0xf5, 0x21, 0x00


	//----- nvinfo : EIATTR_SPARSE_MMA_MASK
	.align		4
.L_59:
        /*0048*/ 	.byte	0x03, 0x50
        /*004a*/ 	.short	0x0000


	//----- nvinfo : EIATTR_MAXREG_COUNT
	.align		4
        /*004c*/ 	.byte	0x03, 0x1b
        /*004e*/ 	.short	0x00ff


	//----- nvinfo : EIATTR_MERCURY_ISA_VERSION
	.align		4
        /*0050*/ 	.byte	0x03, 0x5f
        /*0052*/ 	.short	0x0101


	//----- nvinfo : EIATTR_VRC_CTA_INIT_COUNT
	.align		4
        /*0054*/ 	.byte	0x02, 0x4a
	.zero		1
	.zero		1


	//----- nvinfo : EIATTR_EXIT_INSTR_OFFSETS
	.align		4
        /*0058*/ 	.byte	0x04, 0x1c
        /*005a*/ 	.short	(.L_61 - .L_60)


	//   ....[0]....
.L_60:
        /*005c*/ 	.word	0x000000d0


	//   ....[1]....
        /*0060*/ 	.word	0x000027f0


	//----- nvinfo : EIATTR_CRS_STACK_SIZE
	.align		4
.L_61:
        /*0064*/ 	.byte	0x04, 0x1e
        /*0066*/ 	.short	(.L_63 - .L_62)
.L_62:
        /*0068*/ 	.word	0x00000000


	//----- nvinfo : EIATTR_CBANK_PARAM_SIZE
	.align		4
.L_63:
        /*006c*/ 	.byte	0x03, 0x19
        /*006e*/ 	.short	0x0014


	//----- nvinfo : EIATTR_PARAM_CBANK
	.align		4
        /*0070*/ 	.byte	0x04, 0x0a
        /*0072*/ 	.short	(.L_65 - .L_64)
	.align		4
.L_64:
        /*0074*/ 	.word	index@(.nv.constant0._Z4initPfiij)
        /*0078*/ 	.short	0x0380
        /*007a*/ 	.short	0x0014


	//----- nvinfo : EIATTR_SW_WAR
	.align		4
.L_65:
        /*007c*/ 	.byte	0x04, 0x36
        /*007e*/ 	.short	(.L_67 - .L_66)
.L_66:
        /*0080*/ 	.word	0x00000008
.L_67:


//--------------------- .nv.info._Z6verifyPfS_Piii --------------------------
	.section	.nv.info._Z6verifyPfS_Piii,"",@"SHT_CUDA_INFO"
	.sectionflags	@""
	.align	4


	//----- nvinfo : EIATTR_CUDA_API_VERSION
	.align		4
        /*0000*/ 	.byte	0x04, 0x37
        /*0002*/ 	.short	(.L_69 - .L_68)
.L_68:
        /*0004*/ 	.word	0x00000082


	//----- nvinfo : EIATTR_KPARAM_INFO
	.align		4
.L_69:
        /*0008*/ 	.byte	0x04, 0x17
        /*000a*/ 	.short	(.L_71 - .L_70)
.L_70:
        /*000c*/ 	.word	0x00000000
        /*0010*/ 	.short	0x0004
        /*0012*/ 	.short	0x001c
        /*0014*/ 	.byte	0x00, 0xf0, 0x11, 0x00


	//----- nvinfo : EIATTR_KPARAM_INFO
	.align		4
.L_71:
        /*0018*/ 	.byte	0x04, 0x17
        /*001a*/ 	.short	(.L_73 - .L_72)
.L_72:
        /*001c*/ 	.word	0x00000000
        /*0020*/ 	.short	0x0003
        /*0022*/ 	.short	0x0018
        /*0024*/ 	.byte	0x00, 0xf0, 0x11, 0x00


	//----- nvinfo : EIATTR_KPARAM_INFO
	.align		4
.L_73:
        /*0028*/ 	.byte	0x04, 0x17
        /*002a*/ 	.short	(.L_75 - .L_74)
.L_74:
        /*002c*/ 	.word	0x00000000
        /*0030*/ 	.short	0x0002
        /*0032*/ 	.short	0x0010
        /*0034*/ 	.byte	0x00, 0xf5, 0x21, 0x00


	//----- nvinfo : EIATTR_KPARAM_INFO
	.align		4
.L_75:
        /*0038*/ 	.byte	0x04, 0x17
        /*003a*/ 	.short	(.L_77 - .L_76)
.L_76:
        /*003c*/ 	.word	0x00000000
        /*0040*/ 	.short	0x0001
        /*0042*/ 	.short	0x0008
        /*0044*/ 	.byte	0x00, 0xf5, 0x21, 0x00


	//----- nvinfo : EIATTR_KPARAM_INFO
	.align		4
.L_77:
        /*0048*/ 	.byte	0x04, 0x17
        /*004a*/ 	.short	(.L_79 - .L_78)
.L_78:
        /*004c*/ 	.word	0x00000000
        /*0050*/ 	.short	0x0000
        /*0052*/ 	.short	0x0000
        /*0054*/ 	.byte	0x00, 0xf5, 0x21, 0x00


	//----- nvinfo : EIATTR_SPARSE_MMA_MASK
	.align		4
.L_79:
        /*0058*/ 	.byte	0x03, 0x50
        /*005a*/ 	.short	0x0000


	//----- nvinfo : EIATTR_MAXREG_COUNT
	.align		4
        /*005c*/ 	.byte	0x03, 0x1b
        /*005e*/ 	.short	0x00ff


	//----- nvinfo : EIATTR_MERCURY_ISA_VERSION
	.align		4
        /*0060*/ 	.byte	0x03, 0x5f
        /*0062*/ 	.short	0x0101


	//----- nvinfo : EIATTR_INT_WARP_WIDE_INSTR_OFFSETS
	.align		4
        /*0064*/ 	.byte	0x04, 0x31
        /*0066*/ 	.short	(.L_81 - .L_80)


	//   ....[0]....
.L_80:
        /*0068*/ 	.word	0x000001d0


	//----- nvinfo : EIATTR_VRC_CTA_INIT_COUNT
	.align		4
.L_81:
        /*006c*/ 	.byte	0x02, 0x4a
	.zero		1
	.zero		1


	//----- nvinfo : EIATTR_EXIT_INSTR_OFFSETS
	.align		4
        /*0070*/ 	.byte	0x04, 0x1c
        /*0072*/ 	.short	(.L_83 - .L_82)


	//   ....[0]....
.L_82:
        /*0074*/ 	.word	0x000000c0


	//   ....[1]....
        /*0078*/ 	.word	0x000001a0


	//   ....[2]....
        /*007c*/ 	.word	0x00000220


	//----- nvinfo : EIATTR_CBANK_PARAM_SIZE
	.align		4
.L_83:
        /*0080*/ 	.byte	0x03, 0x19
        /*0082*/ 	.short	0x0020


	//----- nvinfo : EIATTR_PARAM_CBANK
	.align		4
        /*0084*/ 	.byte	0x04, 0x0a
        /*0086*/ 	.short	(.L_85 - .L_84)
	.align		4
.L_84:
        /*0088*/ 	.word	index@(.nv.constant0._Z6verifyPfS_Piii)
        /*008c*/ 	.short	0x0380
        /*008e*/ 	.short	0x0020


	//----- nvinfo : EIATTR_SW_WAR
	.align		4
.L_85:
        /*0090*/ 	.byte	0x04, 0x36
        /*0092*/ 	.short	(.L_87 - .L_86)
.L_86:
        /*0094*/ 	.word	0x00000008
.L_87:


//--------------------- .nv.info._Z6conv2DPfS_ii  --------------------------
	.section	.nv.info._Z6conv2DPfS_ii,"",@"SHT_CUDA_INFO"
	.sectionflags	@""
	.align	4


	//----- nvinfo : EIATTR_CUDA_API_VERSION
	.align		4
        /*0000*/ 	.byte	0x04, 0x37
        /*0002*/ 	.short	(.L_89 - .L_88)
.L_88:
        /*0004*/ 	.word	0x00000082


	//----- nvinfo : EIATTR_KPARAM_INFO
	.align		4
.L_89:
        /*0008*/ 	.byte	0x04, 0x17
        /*000a*/ 	.short	(.L_91 - .L_90)
.L_90:
        /*000c*/ 	.word	0x00000000
        /*0010*/ 	.short	0x0003
        /*0012*/ 	.short	0x0014
        /*0014*/ 	.byte	0x00, 0xf0, 0x11, 0x00


	//----- nvinfo : EIATTR_KPARAM_INFO
	.align		4
.L_91:
        /*0018*/ 	.byte	0x04, 0x17
        /*001a*/ 	.short	(.L_93 - .L_92)
.L_92:
        /*001c*/ 	.word	0x00000000
        /*0020*/ 	.short	0x0002
        /*0022*/ 	.short	0x0010
        /*0024*/ 	.byte	0x00, 0xf0, 0x11, 0x00


	//----- nvinfo : EIATTR_KPARAM_INFO
	.align		4
.L_93:
        /*0028*/ 	.byte	0x04, 0x17
        /*002a*/ 	.short	(.L_95 - .L_94)
.L_94:
        /*002c*/ 	.word	0x00000000
        /*0030*/ 	.short	0x0001
        /*0032*/ 	.short	0x0008
        /*0034*/ 	.byte	0x00, 0xf5, 0x21, 0x00


	//----- nvinfo : EIATTR_KPARAM_INFO
	.align		4
.L_95:
        /*0038*/ 	.byte	0x04, 0x17
        /*003a*/ 	.short	(.L_97 - .L_96)
.L_96:
        /*003c*/ 	.word	0x00000000
        /*0040*/ 	.short	0x0000
        /*0042*/ 	.short	0x0000
        /*0044*/ 	.byte	0x00, 0xf5, 0x21, 0x00


	//----- nvinfo : EIATTR_SPARSE_MMA_MASK
	.align		4
.L_97:
        /*0048*/ 	.byte	0x03, 0x50
        /*004a*/ 	.short	0x0000


	//----- nvinfo : EIATTR_MAXREG_COUNT
	.align		4
        /*004c*/ 	.byte	0x03, 0x1b
        /*004e*/ 	.short	0x00ff


	//----- nvinfo : EIATTR_NUM_BARRIERS
	.align		4
        /*0050*/ 	.byte	0x02, 0x4c
        /*0052*/ 	.byte	0x01
	.zero		1


	//----- nvinfo : EIATTR_MERCURY_ISA_VERSION
	.align		4
        /*0054*/ 	.byte	0x03, 0x5f
        /*0056*/ 	.short	0x0101


	//----- nvinfo : EIATTR_VRC_CTA_INIT_COUNT
	.align		4
        /*0058*/ 	.byte	0x02, 0x4a
	.zero		1
	.zero		1


	//----- nvinfo : EIATTR_EXIT_INSTR_OFFSETS
	.align		4
        /*005c*/ 	.byte	0x04, 0x1c
        /*005e*/ 	.short	(.L_99 - .L_98)


	//   ....[0]....
.L_98:
        /*0060*/ 	.word	0x000001f0


	//   ....[1]....
        /*0064*/ 	.word	0x00000220


	//   ....[2]....
        /*0068*/ 	.word	0x000003e0


	//----- nvinfo : EIATTR_CBANK_PARAM_SIZE
	.align		4
.L_99:
        /*006c*/ 	.byte	0x03, 0x19
        /*006e*/ 	.short	0x0018


	//----- nvinfo : EIATTR_PARAM_CBANK
	.align		4
        /*0070*/ 	.byte	0x04, 0x0a
        /*0072*/ 	.short	(.L_101 - .L_100)
	.align		4
.L_100:
        /*0074*/ 	.word	index@(.nv.constant0._Z6conv2DPfS_ii)
        /*0078*/ 	.short	0x0380
        /*007a*/ 	.short	0x0018


	//----- nvinfo : EIATTR_SW_WAR
	.align		4
.L_101:
        /*007c*/ 	.byte	0x04, 0x36
        /*007e*/ 	.short	(.L_103 - .L_102)
.L_102:
        /*0080*/ 	.word	0x00000008
.L_103:


//--------------------- .nv.callgraph             --------------------------
	.section	.nv.callgraph,"",@"SHT_CUDA_CALLGRAPH"
	.align	4
	.sectionentsize	8
	.align		4
        /*0000*/ 	.word	0x00000000
	.align		4
        /*0004*/ 	.word	0xffffffff
	.align		4
        /*0008*/ 	.word	0x00000000
	.align		4
        /*000c*/ 	.word	0xfffffffe
	.align		4
        /*0010*/ 	.word	0x00000000
	.align		4
        /*0014*/ 	.word	0xfffffffd
	.align		4
        /*0018*/ 	.word	0x00000000
	.align		4
        /*001c*/ 	.word	0xfffffffc


//--------------------- .nv.constant4             --------------------------
	.section	.nv.constant4,"a",@progbits
	.align	8
	.align		8
.nv.constant4:
        /*0000*/ 	.dword	precalc_xorwow_matrix
	.align		8
        /*0008*/ 	.dword	precalc_xorwow_offset_matrix
	.align		8
        /*0010*/ 	.dword	mrg32k3aM1
	.align		8
        /*0018*/ 	.dword	mrg32k3aM2
	.align		8
        /*0020*/ 	.dword	mrg32k3aM1SubSeq
	.align		8
        /*0028*/ 	.dword	mrg32k3aM2SubSeq
	.align		8
        /*0030*/ 	.dword	mrg32k3aM1Seq
	.align		8
        /*0038*/ 	.dword	mrg32k3aM2Seq


//--------------------- .nv.constant3             --------------------------
	.section	.nv.constant3,"a",@progbits
	.align	8
.nv.constant3:
	.type		__cr_lgamma_table,@object
	.size		__cr_lgamma_table,(filter - __cr_lgamma_table)
__cr_lgamma_table:
        /*0000*/ 	.byte	0x00, 0x00, 0x00, 0x00, 0x00, 0x00, 0x00, 0x00, 0x00, 0x00, 0x00, 0x00, 0x00, 0x00, 0x00, 0x00
        /*0010*/ 	.byte	0xef, 0x39, 0xfa, 0xfe, 0x42, 0x2e, 0xe6, 0x3f, 0x02, 0x20, 0x2a, 0xfa, 0x0b, 0xab, 0xfc, 0x3f
        /*0020*/ 	.byte	0xf9, 0x2c, 0x92, 0x7c, 0xa7, 0x6c, 0x09, 0x40, 0xc9, 0x79, 0x44, 0x3c, 0x64, 0x26, 0x13, 0x40
        /*0030*/ 	.byte	0xca, 0x01, 0xcf, 0x3a, 0x27, 0x51, 0x1a, 0x40, 0x30, 0xcc, 0x2d, 0xf3, 0xe1, 0x0c, 0x21, 0x40
        /*0040*/ 	.byte	0x0d, 0xb7, 0xfc, 0x82, 0x8e, 0x35, 0x25, 0x40
	.type		filter,@object
	.size		filter,(.L_9 - filter)
filter:
	.zero		36
.L_9:


//--------------------- .text._Z15heNormal_kernelPfj --------------------------
	.section	.text._Z15heNormal_kernelPfj,"ax",@progbits
	.align	128
        .global         _Z15heNormal_kernelPfj
        .type           _Z15heNormal_kernelPfj,@function
        .size           _Z15heNormal_kernelPfj,(.L_x_30 - _Z15heNormal_kernelPfj)
        .other          _Z15heNormal_kernelPfj,@"STO_CUDA_ENTRY STV_DEFAULT"
_Z15heNormal_kernelPfj:
.text._Z15heNormal_kernelPfj:
[----:B------:R-:W0:Y:S01]  /*0000*/  LDC R1, c[0x0][0x37c] ;  /* 0x0000df00ff017b82 */ /* 0x000e220000000800 */
[----:B------:R-:W1:Y:S07]  /*0010*/  S2R R3, SR_TID.X ;  /* 0x0000000000037919 */ /* 0x000e6e0000002100 */
[----:B------:R-:W1:Y:S01]  /*0020*/  S2UR UR4, SR_CTAID.X ;  /* 0x00000000000479c3 */ /* 0x000e620000002500 */
[----:B0-----:R-:W-:-:S07]  /*0030*/  VIADD R1, R1, 0xffffffd0 ;  /* 0xffffffd001017836 */ /* 0x001fce0000000000 */
[----:B------:R-:W1:Y:S02]  /*0040*/  LDC R10, c[0x0][0x360] ;  /* 0x0000d800ff0a7b82 */ /* 0x000e640000000800 */
[----:B-1----:R-:W-:-:S05]  /*0050*/  IMAD R10, R10, UR4, R3 ;  /* 0x000000040a0a7c24 */ /* 0x002fca000f8e0203 */
[----:B------:R-:W-:-:S13]  /*0060*/  ISETP.GT.AND P0, PT, R10, 0x8, PT ;  /* 0x000000080a00780c */ /* 0x000fda0003f04270 */
[----:B------:R-:W-:Y:S05]  /*0070*/  @P0 EXIT ;  /* 0x000000000000094d */ /* 0x000fea0003800000 */
[----:B------:R-:W0:Y:S01]  /*0080*/  LDC R0, c[0x0][0x388] ;  /* 0x0000e200ff007b82 */ /* 0x000e220000000800 */
[----:B------:R-:W-:Y:S01]  /*0090*/  IMAD.MOV.U32 R7, RZ, RZ, -0x75bd8fc ;  /* 0xf8a42704ff077424 */ /* 0x000fe200078e00ff */
[----:B------:R-:W-:Y:S01]  /*00a0*/  ISETP.NE.AND P0, PT, R10, RZ, PT ;  /* 0x000000ff0a00720c */ /* 0x000fe20003f05270 */
[----:B------:R-:W-:Y:S01]  /*00b0*/  IMAD.MOV.U32 R4, RZ, RZ, -0x23270784 ;  /* 0xdcd8f87cff047424 */ /* 0x000fe200078e00ff */
[----:B------:R-:W1:Y:S01]  /*00c0*/  LDCU.64 UR6, c[0x0][0x358] ;  /* 0x00006b00ff0677ac */ /* 0x000e620008000a00 */
[----:B------:R-:W-:Y:S01]  /*00d0*/  BSSY.RECONVERGENT B0, `(.L_x_0) ;  /* 0x000025e000007945 */ /* 0x000fe20003800200 */
[----:B0-----:R-:W-:-:S05]  /*00e0*/  LOP3.LUT R0, R0, 0xaad26b49, RZ, 0x3c, !PT ;  /* 0xaad26b4900007812 */ /* 0x001fca00078e3cff */
[----:B------:R-:W-:-:S04]  /*00f0*/  IMAD R0, R0, 0x4182bed5, RZ ;  /* 0x4182bed500007824 */ /* 0x000fc800078e02ff */
[C---:B------:R-:W-:Y:S01]  /*0100*/  VIADD R5, R0.reuse, 0x583f19 ;  /* 0x00583f1900057836 */ /* 0x040fe20000000000 */
[C---:B------:R-:W-:Y:S01]  /*0110*/  LOP3.LUT R6, R0.reuse, 0x159a55e5, RZ, 0x3c, !PT ;  /* 0x159a55e500067812 */ /* 0x040fe200078e3cff */
[C---:B------:R-:W-:Y:S02]  /*0120*/  VIADD R2, R0.reuse, 0xd9f6dc18 ;  /* 0xd9f6dc1800027836 */ /* 0x040fe40000000000 */
[----:B------:R-:W-:Y:S01]  /*0130*/  VIADD R3, R0, 0x75bcd15 ;  /* 0x075bcd1500037836 */ /* 0x000fe20000000000 */
[----:B------:R0:W-:Y:S01]  /*0140*/  STL.64 [R1+0x10], R4 ;  /* 0x0000100401007387 */ /* 0x0001e20000100a00 */
[----:B------:R-:W-:-:S03]  /*0150*/  SHF.R.S32.HI R0, RZ, 0x1f, R10 ;  /* 0x0000001fff007819 */ /* 0x000fc6000001140a */
[----:B------:R0:W-:Y:S04]  /*0160*/  STL.64 [R1], R2 ;  /* 0x0000000201007387 */ /* 0x0001e80000100a00 */
[----:B------:R0:W-:Y:S01]  /*0170*/  STL.64 [R1+0x8], R6 ;  /* 0x0000080601007387 */ /* 0x0001e20000100a00 */
[----:B-1----:R-:W-:Y:S05]  /*0180*/  @!P0 BRA `(.L_x_1) ;  /* 0x0000002400488947 */ /* 0x002fea0003800000 */
[----:B------:R-:W-:Y:S02]  /*0190*/  IMAD.MOV.U32 R13, RZ, RZ, R0 ;  /* 0x000000ffff0d7224 */ /* 0x000fe400078e0000 */
[----:B------:R-:W-:Y:S02]  /*01a0*/  IMAD.MOV.U32 R11, RZ, RZ, RZ ;  /* 0x000000ffff0b7224 */ /* 0x000fe400078e00ff */
[----:B0-----:R-:W-:-:S07]  /*01b0*/  IMAD.MOV.U32 R2, RZ, RZ, R10 ;  /* 0x000000ffff027224 */ /* 0x001fce00078e000a */
.L_x_10:
[----:B------:R-:W-:Y:S01]  /*01c0*/  LOP3.LUT R0, R2, 0x3, RZ, 0xc0, !PT ;  /* 0x0000000302007812 */ /* 0x000fe200078ec0ff */
[----:B------:R-:W-:Y:S03]  /*01d0*/  BSSY.RECONVERGENT B1, `(.L_x_2) ;  /* 0x0000247000017945 */ /* 0x000fe60003800200 */
[----:B------:R-:W-:-:S04]  /*01e0*/  ISETP.NE.U32.AND P0, PT, R0, RZ, PT ;  /* 0x000000ff0000720c */ /* 0x000fc80003f05070 */
[----:B------:R-:W-:-:S13]  /*01f0*/  ISETP.NE.AND.EX P0, PT, RZ, RZ, PT, P0 ;  /* 0x000000ffff00720c */ /* 0x000fda0003f05300 */
[----:B0-----:R-:W-:Y:S05]  /*0200*/  @!P0 BRA `(.L_x_3) ;  /* 0x00000024000c8947 */ /* 0x001fea0003800000 */
[----:B------:R-:W0:Y:S01]  /*0210*/  LDC.64 R8, c[0x4][RZ] ;  /* 0x01000000ff087b82 */ /* 0x000e220000000a00 */
[----:B------:R-:W-:Y:S01]  /*0220*/  IMAD.MOV.U32 R0, RZ, RZ, RZ ;  /* 0x000000ffff007224 */ /* 0x000fe200078e00ff */
[----:B------:R-:W-:Y:S02]  /*0230*/  CS2R R4, SRZ ;  /* 0x0000000000047805 */ /* 0x000fe4000001ff00 */
[----:B------:R-:W-:Y:S01]  /*0240*/  CS2R R6, SRZ ;  /* 0x0000000000067805 */ /* 0x000fe2000001ff00 */
[----:B------:R-:W-:Y:S02]  /*0250*/  IMAD.MOV.U32 R3, RZ, RZ, RZ ;  /* 0x000000ffff037224 */ /* 0x000fe400078e00ff */
[----:B0-----:R-:W-:-:S07]  /*0260*/  IMAD.WIDE.U32 R8, R11, 0xc80, R8 ;  /* 0x00000c800b087825 */ /* 0x001fce00078e0008 */
.L_x_5:
[----:B------:R-:W-:-:S06]  /*0270*/  IMAD R12, R0, 0x4, R1 ;  /* 0x00000004000c7824 */ /* 0x000fcc00078e0201 */
[----:B------:R-:W5:Y:S01]  /*0280*/  LDL R12, [R12+0x4] ;  /* 0x000004000c0c7983 */ /* 0x000f620000100800 */
[----:B------:R-:W-:-:S05]  /*0290*/  UMOV UR4, URZ ;  /* 0x000000ff00047c82 */ /* 0x000fca0008000000 */
.L_x_4:
[----:B-----5:R-:W-:Y:S01]  /*02a0*/  SHF.R.U32.HI R22, RZ, UR4, R12 ;  /* 0x00000004ff167c19 */ /* 0x020fe2000801160c */
[----:B------:R-:W-:-:S03]  /*02b0*/  IMAD.SHL.U32 R14, R0, 0x20, RZ ;  /* 0x00000020000e7824 */ /* 0x000fc600078e00ff */
[----:B------:R-:W-:Y:S01]  /*02c0*/  LOP3.LUT R15, R22, 0x1, RZ, 0xc0, !PT ;  /* 0x00000001160f7812 */ /* 0x000fe200078ec0ff */
[----:B------:R-:W-:-:S03]  /*02d0*/  VIADD R14, R14, UR4 ;  /* 0x000000040e0e7c36 */ /* 0x000fc60008000000 */
[----:B------:R-:W-:Y:S01]  /*02e0*/  ISETP.NE.U32.AND P0, PT, R15, 0x1, PT ;  /* 0x000000010f00780c */ /* 0x000fe20003f05070 */
[----:B------:R-:W-:-:S03]  /*02f0*/  IMAD R15, R14, 0x5, RZ ;  /* 0x000000050e0f7824 */ /* 0x000fc600078e02ff */
[----:B------:R-:W-:Y:S01]  /*0300*/  R2P PR, R22, 0x7e ;  /* 0x0000007e16007804 */ /* 0x000fe20000000000 */
[----:B------:R-:W-:-:S08]  /*0310*/  IMAD.WIDE.U32 R14, R15, 0x4, R8 ;  /* 0x000000040f0e7825 */ /* 0x000fd000078e0008 */
[----:B------:R-:W2:Y:S04]  /*0320*/  @!P0 LDG.E R16, desc[UR6][R14.64+0x10] ;  /* 0x000010060e108981 */ /* 0x000ea8000c1e1900 */
[----:B------:R-:W3:Y:S04]  /*0330*/  @P1 LDG.E R18, desc[UR6][R14.64+0x24] ;  /* 0x000024060e121981 */ /* 0x000ee8000c1e1900 */
[----:B------:R-:W4:Y:S04]  /*0340*/  @P2 LDG.E R20, desc[UR6][R14.64+0x38] ;  /* 0x000038060e142981 */ /* 0x000f28000c1e1900 */
[----:B------:R-:W4:Y:S04]  /*0350*/  @P3 LDG.E R24, desc[UR6][R14.64+0x4c] ;  /* 0x00004c060e183981 */ /* 0x000f28000c1e1900 */
[----:B------:R-:W4:Y:S04]  /*0360*/  @P4 LDG.E R26, desc[UR6][R14.64+0x60] ;  /* 0x000060060e1a4981 */ /* 0x000f28000c1e1900 */
[----:B------:R-:W4:Y:S04]  /*0370*/  @!P0 LDG.E R17, desc[UR6][R14.64+0x4] ;  /* 0x000004060e118981 */ /* 0x000f28000c1e1900 */
[----:B------:R-:W4:Y:S04]  /*0380*/  @!P0 LDG.E R19, desc[UR6][R14.64+0xc] ;  /* 0x00000c060e138981 */ /* 0x000f28000c1e1900 */
[----:B------:R-:W4:Y:S04]  /*0390*/  @P1 LDG.E R21, desc[UR6][R14.64+0x18] ;  /* 0x000018060e151981 */ /* 0x000f28000c1e1900 */
[----:B------:R-:W4:Y:S04]  /*03a0*/  @P3 LDG.E R23, desc[UR6][R14.64+0x40] ;  /* 0x000040060e173981 */ /* 0x000f28000c1e1900 */
[----:B------:R-:W4:Y:S04]  /*03b0*/  @P5 LDG.E R25, desc[UR6][R14.64+0x70] ;  /* 0x000070060e195981 */ /* 0x000f28000c1e1900 */
[----:B------:R-:W4:Y:S01]  /*03c0*/  @P6 LDG.E R28, desc[UR6][R14.64+0x88] ;  /* 0x000088060e1c6981 */ /* 0x000f22000c1e1900 */
[----:B--2---:R-:W-:-:S03]  /*03d0*/  @!P0 LOP3.LUT R5, R5, R16, RZ, 0x3c, !PT ;  /* 0x0000001005058212 */ /* 0x004fc600078e3cff */
[----:B------:R-:W2:Y:S01]  /*03e0*/  @!P0 LDG.E R16, desc[UR6][R14.64] ;  /* 0x000000060e108981 */ /* 0x000ea2000c1e1900 */
[----:B---3--:R-:W-:-:S03]  /*03f0*/  @P1 LOP3.LUT R5, R5, R18, RZ, 0x3c, !PT ;  /* 0x0000001205051212 */ /* 0x008fc600078e3cff */
[----:B------:R-:W3:Y:S01]  /*0400*/  @!P0 LDG.E R18, desc[UR6][R14.64+0x8] ;  /* 0x000008060e128981 */ /* 0x000ee2000c1e1900 */
[----:B----4-:R-:W-:-:S03]  /*0410*/  @P2 LOP3.LUT R5, R5, R20, RZ, 0x3c, !PT ;  /* 0x0000001405052212 */ /* 0x010fc600078e3cff */
[----:B------:R-:W4:Y:S01]  /*0420*/  @P1 LDG.E R20, desc[UR6][R14.64+0x14] ;  /* 0x000014060e141981 */ /* 0x000f22000c1e1900 */
[----:B------:R-:W-:-:S03]  /*0430*/  @P3 LOP3.LUT R5, R5, R24, RZ, 0x3c, !PT ;  /* 0x0000001805053212 */ /* 0x000fc600078e3cff */
[----:B------:R-:W4:Y:S01]  /*0440*/  @P5 LDG.E R24, desc[UR6][R14.64+0x74] ;  /* 0x000074060e185981 */ /* 0x000f22000c1e1900 */
[----:B------:R-:W-:-:S03]  /*0450*/  @P4 LOP3.LUT R5, R5, R26, RZ, 0x3c, !PT ;  /* 0x0000001a05054212 */ /* 0x000fc600078e3cff */
[----:B------:R-:W4:Y:S01]  /*0460*/  @P3 LDG.E R26, desc[UR6][R14.64+0x44] ;  /* 0x000044060e1a3981 */ /* 0x000f22000c1e1900 */
[----:B------:R-:W-:-:S03]  /*0470*/  @!P0 LOP3.LUT R6, R6, R17, RZ, 0x3c, !PT ;  /* 0x0000001106068212 */ /* 0x000fc600078e3cff */
[----:B------:R-:W4:Y:S01]  /*0480*/  @P1 LDG.E R17, desc[UR6][R14.64+0x20] ;  /* 0x000020060e111981 */ /* 0x000f22000c1e1900 */
[----:B------:R-:W-:-:S03]  /*0490*/  @!P0 LOP3.LUT R4, R4, R19, RZ, 0x3c, !PT ;  /* 0x0000001304048212 */ /* 0x000fc600078e3cff */
[----:B------:R-:W4:Y:S01]  /*04a0*/  @P2 LDG.E R19, desc[UR6][R14.64+0x2c] ;  /* 0x00002c060e132981 */ /* 0x000f22000c1e1900 */
[----:B------:R-:W-:-:S03]  /*04b0*/  @P1 LOP3.LUT R6, R6, R21, RZ, 0x3c, !PT ;  /* 0x0000001506061212 */ /* 0x000fc600078e3cff */
[----:B------:R-:W4:Y:S01]  /*04c0*/  @P2 LDG.E R21, desc[UR6][R14.64+0x34] ;  /* 0x000034060e152981 */ /* 0x000f22000c1e1900 */
[----:B--2---:R-:W-:-:S03]  /*04d0*/  @!P0 LOP3.LUT R3, R3, R16, RZ, 0x3c, !PT ;  /* 0x0000001003038212 */ /* 0x004fc600078e3cff */
[----:B------:R-:W2:Y:S01]  /*04e0*/  @P1 LDG.E R16, desc[UR6][R14.64+0x1c] ;  /* 0x00001c060e101981 */ /* 0x000ea2000c1e1900 */
[----:B---3--:R-:W-:-:S03]  /*04f0*/  @!P0 LOP3.LUT R7, R7, R18, RZ, 0x3c, !PT ;  /* 0x0000001207078212 */ /* 0x008fc600078e3cff */
[----:B------:R-:W3:Y:S01]  /*0500*/  @P2 LDG.E R18, desc[UR6][R14.64+0x28] ;  /* 0x000028060e122981 */ /* 0x000ee2000c1e1900 */
[----:B----4-:R-:W-:-:S03]  /*0510*/  @P1 LOP3.LUT R3, R3, R20, RZ, 0x3c, !PT ;  /* 0x0000001403031212 */ /* 0x010fc600078e3cff */
[----:B------:R-:W4:Y:S01]  /*0520*/  @P2 LDG.E R20, desc[UR6][R14.64+0x30] ;  /* 0x000030060e142981 */ /* 0x000f22000c1e1900 */
[----:B------:R-:W-:-:S03]  /*0530*/  @P5 LOP3.LUT R5, R5, R24, RZ, 0x3c, !PT ;  /* 0x0000001805055212 */ /* 0x000fc600078e3cff */
[----:B------:R-:W4:Y:S01]  /*0540*/  @P3 LDG.E R24, desc[UR6][R14.64+0x3c] ;  /* 0x00003c060e183981 */ /* 0x000f22000c1e1900 */
[----:B------:R-:W-:-:S03]  /*0550*/  @P1 LOP3.LUT R4, R4, R17, RZ, 0x3c, !PT ;  /* 0x0000001104041212 */ /* 0x000fc600078e3cff */
[----:B------:R-:W4:Y:S01]  /*0560*/  @P3 LDG.E R17, desc[UR6][R14.64+0x48] ;  /* 0x000048060e113981 */ /* 0x000f22000c1e1900 */
[----:B------:R-:W-:-:S03]  /*0570*/  @P2 LOP3.LUT R6, R6, R19, RZ, 0x3c, !PT ;  /* 0x0000001306062212 */ /* 0x000fc600078e3cff */
[----:B------:R-:W4:Y:S01]  /*0580*/  @P4 LDG.E R19, desc[UR6][R14.64+0x54] ;  /* 0x000054060e134981 */ /* 0x000f22000c1e1900 */
[----:B------:R-:W-:Y:S02]  /*0590*/  @P2 LOP3.LUT R4, R4, R21, RZ, 0x3c, !PT ;  /* 0x0000001504042212 */ /* 0x000fe400078e3cff */
[----:B------:R-:W-:Y:S01]  /*05a0*/  @P3 LOP3.LUT R6, R6, R23, RZ, 0x3c, !PT ;  /* 0x0000001706063212 */ /* 0x000fe200078e3cff */
[----:B------:R-:W4:Y:S04]  /*05b0*/  @P4 LDG.E R21, desc[UR6][R14.64+0x5c] ;  /* 0x00005c060e154981 */ /* 0x000f28000c1e1900 */
[----:B------:R-:W4:Y:S01]  /*05c0*/  @P5 LDG.E R23, desc[UR6][R14.64+0x68] ;  /* 0x000068060e175981 */ /* 0x000f22000c1e1900 */
[----:B--2---:R-:W-:-:S03]  /*05d0*/  @P1 LOP3.LUT R7, R7, R16, RZ, 0x3c, !PT ;  /* 0x0000001007071212 */ /* 0x004fc600078e3cff */
[----:B------:R-:W2:Y:S01]  /*05e0*/  @P4 LDG.E R16, desc[UR6][R14.64+0x50] ;  /* 0x000050060e104981 */ /* 0x000ea2000c1e1900 */
[----:B---3--:R-:W-:-:S03]  /*05f0*/  @P2 LOP3.LUT R3, R3, R18, RZ, 0x3c, !PT ;  /* 0x0000001203032212 */ /* 0x008fc600078e3cff */
[----:B------:R-:W3:Y:S01]  /*0600*/  @P4 LDG.E R18, desc[UR6][R14.64+0x58] ;  /* 0x000058060e124981 */ /* 0x000ee2000c1e1900 */
[----:B----4-:R-:W-:-:S03]  /*0610*/  @P2 LOP3.LUT R7, R7, R20, RZ, 0x3c, !PT ;  /* 0x0000001407072212 */ /* 0x010fc600078e3cff */
[----:B------:R-:W4:Y:S01]  /*0620*/  @P5 LDG.E R20, desc[UR6][R14.64+0x64] ;  /* 0x000064060e145981 */ /* 0x000f22000c1e1900 */
[----:B------:R-:W-:-:S03]  /*0630*/  @P3 LOP3.LUT R3, R3, R24, RZ, 0x3c, !PT ;  /* 0x0000001803033212 */ /* 0x000fc600078e3cff */
[----:B------:R-:W4:Y:S01]  /*0640*/  @P5 LDG.E R24, desc[UR6][R14.64+0x6c] ;  /* 0x00006c060e185981 */ /* 0x000f22000c1e1900 */
[----:B------:R-:W-:Y:S02]  /*0650*/  LOP3.LUT P0, RZ, R22, 0x80, RZ, 0xc0, !PT ;  /* 0x0000008016ff7812 */ /* 0x000fe4000780c0ff */
[----:B------:R-:W-:Y:S02]  /*0660*/  @P3 LOP3.LUT R7, R7, R26, RZ, 0x3c, !PT ;  /* 0x0000001a07073212 */ /* 0x000fe400078e3cff */
[----:B------:R-:W-:Y:S02]  /*0670*/  @P3 LOP3.LUT R4, R4, R17, RZ, 0x3c, !PT ;  /* 0x0000001104043212 */ /* 0x000fe400078e3cff */
[----:B------:R-:W4:Y:S01]  /*0680*/  @P6 LDG.E R17, desc[UR6][R14.64+0x7c] ;  /* 0x00007c060e116981 */ /* 0x000f22000c1e1900 */
[----:B------:R-:W-:-:S03]  /*0690*/  @P4 LOP3.LUT R6, R6, R19, RZ, 0x3c, !PT ;  /* 0x0000001306064212 */ /* 0x000fc600078e3cff */
[----:B------:R-:W4:Y:S01]  /*06a0*/  @P6 LDG.E R19, desc[UR6][R14.64+0x84] ;  /* 0x000084060e136981 */ /* 0x000f22000c1e1900 */
[----:B------:R-:W-:-:S03]  /*06b0*/  @P4 LOP3.LUT R4, R4, R21, RZ, 0x3c, !PT ;  /* 0x0000001504044212 */ /* 0x000fc600078e3cff */
[----:B------:R-:W4:Y:S01]  /*06c0*/  @P0 LDG.E R26, desc[UR6][R14.64+0x9c] ;  /* 0x00009c060e1a0981 */ /* 0x000f22000c1e1900 */
[----:B------:R-:W-:-:S03]  /*06d0*/  @P5 LOP3.LUT R6, R6, R23, RZ, 0x3c, !PT ;  /* 0x0000001706065212 */ /* 0x000fc600078e3cff */
        /* <DEDUP_REMOVED lines=10> */
[----:B------:R-:W-:Y:S02]  /*0780*/  @P5 LOP3.LUT R4, R4, R25, RZ, 0x3c, !PT ;  /* 0x0000001904045212 */ /* 0x000fe400078e3cff */
[----:B------:R-:W-:Y:S02]  /*0790*/  @P6 LOP3.LUT R5, R5, R28, RZ, 0x3c, !PT ;  /* 0x0000001c05056212 */ /* 0x000fe400078e3cff */
[----:B------:R-:W-:Y:S02]  /*07a0*/  @P6 LOP3.LUT R6, R6, R17, RZ, 0x3c, !PT ;  /* 0x0000001106066212 */ /* 0x000fe400078e3cff */
[----:B------:R-:W-:Y:S02]  /*07b0*/  @P6 LOP3.LUT R4, R4, R19, RZ, 0x3c, !PT ;  /* 0x0000001304046212 */ /* 0x000fe400078e3cff */
[----:B------:R-:W-:Y:S02]  /*07c0*/  @P0 LOP3.LUT R5, R5, R26, RZ, 0x3c, !PT ;  /* 0x0000001a05050212 */ /* 0x000fe400078e3cff */
[----:B------:R-:W-:-:S02]  /*07d0*/  @P0 LOP3.LUT R6, R6, R21, RZ, 0x3c, !PT ;  /* 0x0000001506060212 */ /* 0x000fc400078e3cff */
[----:B------:R-:W-:Y:S02]  /*07e0*/  @P0 LOP3.LUT R4, R4, R23, RZ, 0x3c, !PT ;  /* 0x0000001704040212 */ /* 0x000fe400078e3cff */
[----:B--2---:R-:W-:Y:S02]  /*07f0*/  @P6 LOP3.LUT R3, R3, R16, RZ, 0x3c, !PT ;  /* 0x0000001003036212 */ /* 0x004fe400078e3cff */
[----:B---3--:R-:W-:Y:S02]  /*0800*/  @P6 LOP3.LUT R7, R7, R18, RZ, 0x3c, !PT ;  /* 0x0000001207076212 */ /* 0x008fe400078e3cff */
[----:B----4-:R-:W-:Y:S02]  /*0810*/  @P0 LOP3.LUT R3, R3, R20, RZ, 0x3c, !PT ;  /* 0x0000001403030212 */ /* 0x010fe400078e3cff */
[----:B------:R-:W-:Y:S02]  /*0820*/  @P0 LOP3.LUT R7, R7, R24, RZ, 0x3c, !PT ;  /* 0x0000001807070212 */ /* 0x000fe400078e3cff */
[----:B------:R-:W-:-:S13]  /*0830*/  R2P PR, R22.B1, 0x7f ;  /* 0x0000007f16007804 */ /* 0x000fda0000001000 */
[----:B------:R-:W2:Y:S04]  /*0840*/  @P0 LDG.E R18, desc[UR6][R14.64+0xa0] ;  /* 0x0000a0060e120981 */ /* 0x000ea8000c1e1900 */
[----:B------:R-:W3:Y:S04]  /*0850*/  @P0 LDG.E R19, desc[UR6][R14.64+0xa4] ;  /* 0x0000a4060e130981 */ /* 0x000ee8000c1e1900 */
[----:B------:R-:W4:Y:S04]  /*0860*/  @P0 LDG.E R20, desc[UR6][R14.64+0xa8] ;  /* 0x0000a8060e140981 */ /* 0x000f28000c1e1900 */
[----:B------:R-:W4:Y:S04]  /*0870*/  @P0 LDG.E R21, desc[UR6][R14.64+0xac] ;  /* 0x0000ac060e150981 */ /* 0x000f28000c1e1900 */
[----:B------:R-:W4:Y:S04]  /*0880*/  @P0 LDG.E R24, desc[UR6][R14.64+0xb0] ;  /* 0x0000b0060e180981 */ /* 0x000f28000c1e1900 */
[----:B------:R-:W4:Y:S04]  /*0890*/  @P1 LDG.E R16, desc[UR6][R14.64+0xbc] ;  /* 0x0000bc060e101981 */ /* 0x000f28000c1e1900 */
[----:B------:R-:W4:Y:S04]  /*08a0*/  @P1 LDG.E R26, desc[UR6][R14.64+0xb4] ;  /* 0x0000b4060e1a1981 */ /* 0x000f28000c1e1900 */
        /* <DEDUP_REMOVED lines=11> */
[----:B------:R-:W-:Y:S01]  /*0960*/  LOP3.LUT P0, RZ, R22, 0x8000, RZ, 0xc0, !PT ;  /* 0x0000800016ff7812 */ /* 0x000fe2000780c0ff */
[----:B------:R-:W4:Y:S01]  /*0970*/  @P2 LDG.E R24, desc[UR6][R14.64+0xd8] ;  /* 0x0000d8060e182981 */ /* 0x000f22000c1e1900 */
[----:B------:R-:W-:-:S03]  /*0980*/  @P1 LOP3.LUT R7, R7, R16, RZ, 0x3c, !PT ;  /* 0x0000001007071212 */ /* 0x000fc600078e3cff */
[----:B------:R-:W4:Y:S01]  /*0990*/  @P2 LDG.E R22, desc[UR6][R14.64+0xd0] ;  /* 0x0000d0060e162981 */ /* 0x000f22000c1e1900 */
[----:B------:R-:W-:-:S03]  /*09a0*/  @P1 LOP3.LUT R3, R3, R26, RZ, 0x3c, !PT ;  /* 0x0000001a03031212 */ /* 0x000fc600078e3cff */
[----:B------:R-:W4:Y:S01]  /*09b0*/  @P3 LDG.E R16, desc[UR6][R14.64+0xe4] ;  /* 0x0000e4060e103981 */ /* 0x000f22000c1e1900 */
[----:B------:R-:W-:-:S03]  /*09c0*/  @P1 LOP3.LUT R6, R6, R23, RZ, 0x3c, !PT ;  /* 0x0000001706061212 */ /* 0x000fc600078e3cff */
[----:B------:R-:W4:Y:S01]  /*09d0*/  @P3 LDG.E R26, desc[UR6][R14.64+0xdc] ;  /* 0x0000dc060e1a3981 */ /* 0x000f22000c1e1900 */
[----:B------:R-:W-:-:S03]  /*09e0*/  @P1 LOP3.LUT R4, R4, R17, RZ, 0x3c, !PT ;  /* 0x0000001104041212 */ /* 0x000fc600078e3cff */
        /* <DEDUP_REMOVED lines=43> */
[----:B------:R-:W-:-:S04]  /*0ca0*/  UIADD3 UR4, UPT, UPT, UR4, 0x10, URZ ;  /* 0x0000001004047890 */ /* 0x000fc8000fffe0ff */
[----:B------:R-:W-:Y:S01]  /*0cb0*/  UISETP.NE.AND UP0, UPT, UR4, 0x20, UPT ;  /* 0x000000200400788c */ /* 0x000fe2000bf05270 */
[----:B--2---:R-:W-:Y:S02]  /*0cc0*/  @P5 LOP3.LUT R5, R5, R18, RZ, 0x3c, !PT ;  /* 0x0000001205055212 */ /* 0x004fe400078e3cff */
[----:B---3--:R-:W-:Y:S02]  /*0cd0*/  @P6 LOP3.LUT R6, R6, R19, RZ, 0x3c, !PT ;  /* 0x0000001306066212 */ /* 0x008fe400078e3cff */
[----:B----4-:R-:W-:Y:S02]  /*0ce0*/  @P6 LOP3.LUT R3, R3, R20, RZ, 0x3c, !PT ;  /* 0x0000001403036212 */ /* 0x010fe400078e3cff */
[----:B------:R-:W-:Y:S02]  /*0cf0*/  @P6 LOP3.LUT R4, R4, R21, RZ, 0x3c, !PT ;  /* 0x0000001504046212 */ /* 0x000fe400078e3cff */
[----:B------:R-:W-:Y:S02]  /*0d00*/  @P6 LOP3.LUT R7, R7, R22, RZ, 0x3c, !PT ;  /* 0x0000001607076212 */ /* 0x000fe400078e3cff */
[----:B------:R-:W-:-:S02]  /*0d10*/  @P6 LOP3.LUT R5, R5, R16, RZ, 0x3c, !PT ;  /* 0x0000001005056212 */ /* 0x000fc400078e3cff */
[----:B------:R-:W-:Y:S02]  /*0d20*/  @P0 LOP3.LUT R3, R3, R24, RZ, 0x3c, !PT ;  /* 0x0000001803030212 */ /* 0x000fe400078e3cff */
[----:B------:R-:W-:Y:S02]  /*0d30*/  @P0 LOP3.LUT R5, R5, R28, RZ, 0x3c, !PT ;  /* 0x0000001c05050212 */ /* 0x000fe400078e3cff */
[----:B------:R-:W-:Y:S02]  /*0d40*/  @P0 LOP3.LUT R7, R7, R26, RZ, 0x3c, !PT ;  /* 0x0000001a07070212 */ /* 0x000fe400078e3cff */
[----:B------:R-:W-:Y:S02]  /*0d50*/  @P0 LOP3.LUT R4, R4, R23, RZ, 0x3c, !PT ;  /* 0x0000001704040212 */ /* 0x000fe400078e3cff */
[----:B------:R-:W-:Y:S01]  /*0d60*/  @P0 LOP3.LUT R6, R6, R17, RZ, 0x3c, !PT ;  /* 0x0000001106060212 */ /* 0x000fe200078e3cff */
[----:B------:R-:W-:Y:S06]  /*0d70*/  BRA.U UP0, `(.L_x_4) ;  /* 0xfffffff500487547 */ /* 0x000fec000b83ffff */
[----:B------:R-:W-:-:S05]  /*0d80*/  VIADD R0, R0, 0x1 ;  /* 0x0000000100007836 */ /* 0x000fca0000000000 */
[----:B------:R-:W-:-:S13]  /*0d90*/  ISETP.NE.AND P0, PT, R0, 0x5, PT ;  /* 0x000000050000780c */ /* 0x000fda0003f05270 */
[----:B------:R-:W-:Y:S05]  /*0da0*/  @P0 BRA `(.L_x_5) ;  /* 0xfffffff400300947 */ /* 0x000fea000383ffff */
[----:B------:R-:W-:Y:S01]  /*0db0*/  LOP3.LUT R0, R2, 0x3, RZ, 0xc0, !PT ;  /* 0x0000000302007812 */ /* 0x000fe200078ec0ff */
[----:B------:R0:W-:Y:S03]  /*0dc0*/  STL.64 [R1+0x8], R6 ;  /* 0x0000080601007387 */ /* 0x0001e60000100a00 */
[----:B------:R-:W-:Y:S01]  /*0dd0*/  ISETP.NE.U32.AND P0, PT, R0, 0x1, PT ;  /* 0x000000010000780c */ /* 0x000fe20003f05070 */
[----:B------:R0:W-:Y:S03]  /*0de0*/  STL.64 [R1+0x10], R4 ;  /* 0x0000100401007387 */ /* 0x0001e60000100a00 */
[----:B------:R-:W-:Y:S01]  /*0df0*/  ISETP.NE.AND.EX P0, PT, RZ, RZ, PT, P0 ;  /* 0x000000ffff00720c */ /* 0x000fe20003f05300 */
[----:B------:R0:W-:-:S12]  /*0e00*/  STL [R1+0x4], R3 ;  /* 0x0000040301007387 */ /* 0x0001d80000100800 */
[----:B0-----:R-:W-:Y:S05]  /*0e10*/  @!P0 BRA `(.L_x_3) ;  /* 0x0000001800088947 */ /* 0x001fea0003800000 */
[----:B------:R-:W-:Y:S01]  /*0e20*/  UMOV UR4, URZ ;  /* 0x000000ff00047c82 */ /* 0x000fe20008000000 */
[----:B------:R-:W-:Y:S01]  /*0e30*/  UMOV UR5, URZ ;  /* 0x000000ff00057c82 */ /* 0x000fe20008000000 */
[----:B------:R-:W-:Y:S02]  /*0e40*/  IMAD.MOV.U32 R0, RZ, RZ, RZ ;  /* 0x000000ffff007224 */ /* 0x000fe400078e00ff */
[----:B------:R-:W-:Y:S02]  /*0e50*/  IMAD.MOV.U32 R4, RZ, RZ, RZ ;  /* 0x000000ffff047224 */ /* 0x000fe400078e00ff */
[----:B------:R-:W-:Y:S02]  /*0e60*/  IMAD.MOV.U32 R7, RZ, RZ, RZ ;  /* 0x000000ffff077224 */ /* 0x000fe400078e00ff */
[----:B------:R-:W-:Y:S02]  /*0e70*/  IMAD.MOV.U32 R3, RZ, RZ, RZ ;  /* 0x000000ffff037224 */ /* 0x000fe400078e00ff */
[----:B------:R-:W-:-:S02]  /*0e80*/  IMAD.U32 R5, RZ, RZ, UR4 ;  /* 0x00000004ff057e24 */ /* 0x000fc4000f8e00ff */
[----:B------:R-:W-:-:S07]  /*0e90*/  IMAD.U32 R6, RZ, RZ, UR5 ;  /* 0x00000005ff067e24 */ /* 0x000fce000f8e00ff */
.L_x_7:
[----:B------:R-:W-:-:S06]  /*0ea0*/  IMAD R12, R0, 0x4, R1 ;  /* 0x00000004000c7824 */ /* 0x000fcc00078e0201 */
[----:B------:R-:W5:Y:S01]  /*0eb0*/  LDL R12, [R12+0x4] ;  /* 0x000004000c0c7983 */ /* 0x000f620000100800 */
[----:B------:R-:W-:-:S05]  /*0ec0*/  UMOV UR4, URZ ;  /* 0x000000ff00047c82 */ /* 0x000fca0008000000 */
.L_x_6:
        /* <DEDUP_REMOVED lines=178> */
[----:B------:R0:W-:Y:S03]  /*19f0*/  STL [R1+0x4], R3 ;  /* 0x0000040301007387 */ /* 0x0001e60000100800 */
[----:B------:R-:W-:Y:S01]  /*1a00*/  ISETP.NE.U32.AND P0, PT, R0, 0x3, PT ;  /* 0x000000030000780c */ /* 0x000fe20003f05070 */
[----:B------:R0:W-:Y:S03]  /*1a10*/  STL.64 [R1+0x8], R6 ;  /* 0x0000080601007387 */ /* 0x0001e60000100a00 */
[----:B------:R-:W-:Y:S01]  /*1a20*/  ISETP.NE.AND.EX P0, PT, RZ, RZ, PT, P0 ;  /* 0x000000ffff00720c */ /* 0x000fe20003f05300 */
[----:B------:R0:W-:-:S12]  /*1a30*/  STL.64 [R1+0x10], R4 ;  /* 0x0000100401007387 */ /* 0x0001d80000100a00 */
[----:B0-----:R-:W-:Y:S05]  /*1a40*/  @P0 BRA `(.L_x_3) ;  /* 0x0000000800fc0947 */ /* 0x001fea0003800000 */
        /* <DEDUP_REMOVED lines=8> */
.L_x_9:
[----:B------:R-:W-:-:S06]  /*1ad0*/  IMAD R12, R0, 0x4, R1 ;  /* 0x00000004000c7824 */ /* 0x000fcc00078e0201 */
[----:B------:R-:W5:Y:S01]  /*1ae0*/  LDL R12, [R12+0x4] ;  /* 0x000004000c0c7983 */ /* 0x000f620000100800 */
[----:B------:R-:W-:-:S05]  /*1af0*/  UMOV UR4, URZ ;  /* 0x000000ff00047c82 */ /* 0x000fca0008000000 */
.L_x_8:
        /* <DEDUP_REMOVED lines=177> */
[----:B------:R0:W-:Y:S04]  /*2610*/  STL [R1+0x4], R3 ;  /* 0x0000040301007387 */ /* 0x0001e80000100800 */
[----:B------:R0:W-:Y:S04]  /*2620*/  STL.64 [R1+0x8], R6 ;  /* 0x0000080601007387 */ /* 0x0001e80000100a00 */
[----:B------:R0:W-:Y:S02]  /*2630*/  STL.64 [R1+0x10], R4 ;  /* 0x0000100401007387 */ /* 0x0001e40000100a00 */
.L_x_3:
[----:B------:R-:W-:Y:S05]  /*2640*/  BSYNC.RECONVERGENT B1 ;  /* 0x0000000000017941 */ /* 0x000fea0003800200 */
.L_x_2:
[C---:B------:R-:W-:Y:S01]  /*2650*/  ISETP.GT.U32.AND P0, PT, R2.reuse, 0x3, PT ;  /* 0x000000030200780c */ /* 0x040fe20003f04070 */
[----:B------:R-:W-:Y:S01]  /*2660*/  VIADD R11, R11, 0x1 ;  /* 0x000000010b0b7836 */ /* 0x000fe20000000000 */
[--C-:B------:R-:W-:Y:S02]  /*2670*/  SHF.R.U64 R2, R2, 0x2, R13.reuse ;  /* 0x0000000202027819 */ /* 0x100fe4000000120d */
[----:B------:R-:W-:Y:S02]  /*2680*/  ISETP.GT.U32.AND.EX P0, PT, R13, RZ, PT, P0 ;  /* 0x000000ff0d00720c */ /* 0x000fe40003f04100 */
[----:B------:R-:W-:-:S11]  /*2690*/  SHF.R.U32.HI R13, RZ, 0x2, R13 ;  /* 0x00000002ff0d7819 */ /* 0x000fd6000001160d */
[----:B------:R-:W-:Y:S05]  /*26a0*/  @P0 BRA `(.L_x_10) ;  /* 0xffffffd800c40947 */ /* 0x000fea000383ffff */
.L_x_1:
[----:B------:R-:W-:Y:S05]  /*26b0*/  BSYNC.RECONVERGENT B0 ;  /* 0x0000000000007941 */ /* 0x000fea0003800200 */
.L_x_0:
[----:B0-----:R-:W0:Y:S01]  /*26c0*/  LDC R4, c[0x0][0x388] ;  /* 0x0000e200ff047b82 */ /* 0x001e220000000800 */
[----:B------:R-:W-:Y:S01]  /*26d0*/  SHF.R.U32.HI R0, RZ, 0x2, R3 ;  /* 0x00000002ff007819 */ /* 0x000fe20000011603 */
[----:B------:R-:W-:Y:S01]  /*26e0*/  IMAD.MOV.U32 R9, RZ, RZ, 0x3e055027 ;  /* 0x3e055027ff097424 */ /* 0x000fe200078e00ff */
[----:B------:R-:W-:Y:S02]  /*26f0*/  BSSY.RECONVERGENT B0, `(.L_x_11) ;  /* 0x000003b000007945 */ /* 0x000fe40003800200 */
[----:B------:R-:W-:Y:S01]  /*2700*/  LOP3.LUT R0, R0, R3, RZ, 0x3c, !PT ;  /* 0x0000000300007212 */ /* 0x000fe200078e3cff */
[----:B------:R-:W-:-:S04]  /*2710*/  IMAD.SHL.U32 R3, R5, 0x10, RZ ;  /* 0x0000001005037824 */ /* 0x000fc800078e00ff */
[----:B------:R-:W-:-:S05]  /*2720*/  IMAD.SHL.U32 R2, R0, 0x2, RZ ;  /* 0x0000000200027824 */ /* 0x000fca00078e00ff */
[----:B------:R-:W-:Y:S01]  /*2730*/  LOP3.LUT R2, R0, R2, R3, 0x96, !PT ;  /* 0x0000000200027212 */ /* 0x000fe200078e9603 */
[----:B------:R-:W-:-:S03]  /*2740*/  IMAD.MOV.U32 R3, RZ, RZ, 0x2f800000 ;  /* 0x2f800000ff037424 */ /* 0x000fc600078e00ff */
[----:B------:R-:W-:Y:S02]  /*2750*/  LOP3.LUT R5, R2, R5, RZ, 0x3c, !PT ;  /* 0x0000000502057212 */ /* 0x000fe400078e3cff */
[----:B0-----:R-:W-:-:S05]  /*2760*/  LOP3.LUT R4, R4, 0xaad26b49, RZ, 0x3c, !PT ;  /* 0xaad26b4904047812 */ /* 0x001fca00078e3cff */
[----:B------:R-:W-:-:S05]  /*2770*/  IMAD R0, R4, 0x4182bed5, RZ ;  /* 0x4182bed504007824 */ /* 0x000fca00078e02ff */
[----:B------:R-:W-:-:S04]  /*2780*/  IADD3 R2, PT, PT, R0, -0x26039c23, R5 ;  /* 0xd9fc63dd00027810 */ /* 0x000fc80007ffe005 */
[----:B------:R-:W-:-:S05]  /*2790*/  I2FP.F32.U32 R2, R2 ;  /* 0x0000000200027245 */ /* 0x000fca0000201000 */
[----:B------:R-:W-:-:S05]  /*27a0*/  FFMA R2, R2, R3, 1.1641532182693481445e-10 ;  /* 0x2f00000002027423 */ /* 0x000fca0000000003 */
[----:B------:R-:W-:-:S13]  /*27b0*/  FSETP.GEU.AND P0, PT, R2, 1.175494350822287508e-38, PT ;  /* 0x008000000200780b */ /* 0x000fda0003f0e000 */
[----:B------:R-:W-:-:S04]  /*27c0*/  @!P0 FMUL R2, R2, 8388608 ;  /* 0x4b00000002028820 */ /* 0x000fc80000400000 */
[----:B------:R-:W-:-:S05]  /*27d0*/  VIADD R3, R2, 0xc0d55555 ;  /* 0xc0d5555502037836 */ /* 0x000fca0000000000 */
[----:B------:R-:W-:-:S04]  /*27e0*/  LOP3.LUT R7, R3, 0xff800000, RZ, 0xc0, !PT ;  /* 0xff80000003077812 */ /* 0x000fc800078ec0ff */
[----:B------:R-:W-:Y:S01]  /*27f0*/  I2FP.F32.S32 R4, R7 ;  /* 0x0000000700047245 */ /* 0x000fe20000201400 */
[----:B------:R-:W-:Y:S02]  /*2800*/  IMAD.IADD R3, R2, 0x1, -R7 ;  /* 0x0000000102037824 */ /* 0x000fe400078e0a07 */
[----:B------:R-:W-:Y:S02]  /*2810*/  IMAD.MOV.U32 R7, RZ, RZ, 0x7f800000 ;  /* 0x7f800000ff077424 */ /* 0x000fe400078e00ff */
[----:B------:R-:W-:-:S04]  /*2820*/  FADD R8, R3, -1 ;  /* 0xbf80000003087421 */ /* 0x000fc80000000000 */
[----:B------:R-:W-:-:S04]  /*2830*/  FFMA R3, R8, -R9, 0.14084610342979431152 ;  /* 0x3e1039f608037423 */ /* 0x000fc80000000809 */
[----:B------:R-:W-:-:S04]  /*2840*/  FFMA R3, R8, R3, -0.12148627638816833496 ;  /* 0xbdf8cdcc08037423 */ /* 0x000fc80000000003 */
[----:B------:R-:W-:-:S04]  /*2850*/  FFMA R3, R8, R3, 0.13980610668659210205 ;  /* 0x3e0f295508037423 */ /* 0x000fc80000000003 */
[----:B------:R-:W-:-:S04]  /*2860*/  FFMA R3, R8, R3, -0.16684235632419586182 ;  /* 0xbe2ad8b908037423 */ /* 0x000fc80000000003 */
[----:B------:R-:W-:-:S04]  /*2870*/  FFMA R3, R8, R3, 0.20012299716472625732 ;  /* 0x3e4ced0b08037423 */ /* 0x000fc80000000003 */
[----:B------:R-:W-:-:S04]  /*2880*/  FFMA R3, R8, R3, -0.24999669194221496582 ;  /* 0xbe7fff2208037423 */ /* 0x000fc80000000003 */
[----:B------:R-:W-:-:S04]  /*2890*/  FFMA R3, R8, R3, 0.33333182334899902344 ;  /* 0x3eaaaa7808037423 */ /* 0x000fc80000000003 */
[----:B------:R-:W-:Y:S01]  /*28a0*/  FFMA R9, R8, R3, -0.5 ;  /* 0xbf00000008097423 */ /* 0x000fe20000000003 */
[----:B------:R-:W-:Y:S02]  /*28b0*/  FSEL R3, RZ, -23, P0 ;  /* 0xc1b80000ff037808 */ /* 0x000fe40000000000 */
[----:B------:R-:W-:Y:S01]  /*28c0*/  ISETP.GT.U32.AND P0, PT, R2, 0x7f7fffff, PT ;  /* 0x7f7fffff0200780c */ /* 0x000fe20003f04070 */
[----:B------:R-:W-:Y:S02]  /*28d0*/  FMUL R9, R8, R9 ;  /* 0x0000000908097220 */ /* 0x000fe40000400000 */
[----:B------:R-:W-:Y:S01]  /*28e0*/  FFMA R4, R4, 1.1920928955078125e-07, R3 ;  /* 0x3400000004047823 */ /* 0x000fe20000000003 */
[----:B------:R-:W-:Y:S01]  /*28f0*/  SHF.R.U32.HI R3, RZ, 0x2, R6 ;  /* 0x00000002ff037819 */ /* 0x000fe20000011606 */
[----:B------:R-:W-:-:S03]  /*2900*/  FFMA R9, R8, R9, R8 ;  /* 0x0000000908097223 */ /* 0x000fc60000000008 */
[----:B------:R-:W-:Y:S01]  /*2910*/  LOP3.LUT R3, R3, R6, RZ, 0x3c, !PT ;  /* 0x0000000603037212 */ /* 0x000fe200078e3cff */
[----:B------:R-:W-:Y:S01]  /*2920*/  FFMA R9, R4, 0.69314718246459960938, R9 ;  /* 0x3f31721804097823 */ /* 0x000fe20000000009 */
[----:B------:R-:W-:-:S03]  /*2930*/  IMAD.SHL.U32 R4, R5, 0x10, RZ ;  /* 0x0000001005047824 */ /* 0x000fc600078e00ff */
[C---:B------:R-:W-:Y:S01]  /*2940*/  @P0 FFMA R9, R2.reuse, R7, +INF ;  /* 0x7f80000002090423 */ /* 0x040fe20000000007 */
[----:B------:R-:W-:Y:S01]  /*2950*/  FSETP.NEU.AND P0, PT, R2, RZ, PT ;  /* 0x000000ff0200720b */ /* 0x000fe20003f0d000 */
[----:B------:R-:W-:Y:S02]  /*2960*/  IMAD.SHL.U32 R6, R3, 0x2, RZ ;  /* 0x0000000203067824 */ /* 0x000fe400078e00ff */
[----:B------:R-:W-:-:S03]  /*2970*/  FMUL R9, R9, -2 ;  /* 0xc000000009097820 */ /* 0x000fc60000400000 */
[----:B------:R-:W-:Y:S02]  /*2980*/  LOP3.LUT R4, R3, R6, R4, 0x96, !PT ;  /* 0x0000000603047212 */ /* 0x000fe400078e9604 */
[----:B------:R-:W-:Y:S02]  /*2990*/  FSEL R9, R9, +INF , P0 ;  /* 0x7f80000009097808 */ /* 0x000fe40000000000 */
[----:B------:R-:W-:Y:S02]  /*29a0*/  LOP3.LUT R5, R4, R5, RZ, 0x3c, !PT ;  /* 0x0000000504057212 */ /* 0x000fe400078e3cff */
[----:B------:R0:W1:Y:S01]  /*29b0*/  MUFU.RSQ R2, R9 ;  /* 0x0000000900027308 */ /* 0x0000620000001400 */
[----:B------:R-:W-:Y:S01]  /*29c0*/  VIADD R3, R9, 0xf3000000 ;  /* 0xf300000009037836 */ /* 0x000fe20000000000 */
[----:B------:R-:W-:Y:S01]  /*29d0*/  IADD3 R5, PT, PT, R0, -0x25fe145e, R5 ;  /* 0xda01eba200057810 */ /* 0x000fe20007ffe005 */
[----:B------:R-:W-:-:S03]  /*29e0*/  IMAD.MOV.U32 R0, RZ, RZ, 0x30c90fdb ;  /* 0x30c90fdbff007424 */ /* 0x000fc600078e00ff */
[----:B------:R-:W-:Y:S02]  /*29f0*/  ISETP.GT.U32.AND P0, PT, R3, 0x727fffff, PT ;  /* 0x727fffff0300780c */ /* 0x000fe40003f04070 */
[----:B------:R-:W-:-:S05]  /*2a00*/  I2FP.F32.U32 R5, R5 ;  /* 0x0000000500057245 */ /* 0x000fca0000201000 */
[----:B------:R-:W-:-:S06]  /*2a10*/  FFMA R8, R5, R0, 7.314590599882819788e-10 ;  /* 0x30490fdb05087423 */ /* 0x000fcc0000000000 */
[----:B01----:R-:W-:Y:S05]  /*2a20*/  @!P0 BRA `(.L_x_12) ;  /* 0x00000000000c8947 */ /* 0x003fea0003800000 */
[----:B------:R-:W-:-:S07]  /*2a30*/  MOV R7, 0x2a50 ;  /* 0x00002a5000077802 */ /* 0x000fce0000000f00 */
[----:B------:R-:W-:Y:S05]  /*2a40*/  CALL.REL.NOINC `($__internal_0_$__cuda_sm20_sqrt_rn_f32_slowpath) ;  /* 0x0000000000407944 */ /* 0x000fea0003c00000 */
[----:B------:R-:W-:Y:S05]  /*2a50*/  BRA `(.L_x_13) ;  /* 0x0000000000107947 */ /* 0x000fea0003800000 */
.L_x_12:
[----:B------:R-:W-:Y:S01]  /*2a60*/  FMUL.FTZ R0, R9, R2 ;  /* 0x0000000209007220 */ /* 0x000fe20000410000 */
[----:B------:R-:W-:-:S03]  /*2a70*/  FMUL.FTZ R2, R2, 0.5 ;  /* 0x3f00000002027820 */ /* 0x000fc60000410000 */
[----:B------:R-:W-:-:S04]  /*2a80*/  FFMA R3, -R0, R0, R9 ;  /* 0x0000000000037223 */ /* 0x000fc80000000109 */
[----:B------:R-:W-:-:S07]  /*2a90*/  FFMA R0, R3, R2, R0 ;  /* 0x0000000203007223 */ /* 0x000fce0000000000 */
.L_x_13:
[----:B------:R-:W-:Y:S05]  /*2aa0*/  BSYNC.RECONVERGENT B0 ;  /* 0x0000000000007941 */ /* 0x000fea0003800200 */
.L_x_11:
[----:B------:R-:W-:Y:S01]  /*2ab0*/  FMUL.RZ R4, R8, 0.15915493667125701904 ;  /* 0x3e22f98308047820 */ /* 0x000fe2000040c000 */
[----:B------:R-:W0:Y:S01]  /*2ac0*/  LDCU.64 UR4, c[0x0][0x380] ;  /* 0x00007000ff0477ac */ /* 0x000e220008000a00 */
[----:B------:R-:W-:Y:S02]  /*2ad0*/  SHF.R.S32.HI R5, RZ, 0x1f, R10 ;  /* 0x0000001fff057819 */ /* 0x000fe4000001140a */
[----:B------:R-:W1:Y:S01]  /*2ae0*/  MUFU.SIN R3, R4 ;  /* 0x0000000400037308 */ /* 0x000e620000000400 */
[----:B0-----:R-:W-:Y:S01]  /*2af0*/  LEA R2, P0, R10, UR4, 0x2 ;  /* 0x000000040a027c11 */ /* 0x001fe2000f8010ff */
[----:B-1----:R-:W-:-:S03]  /*2b00*/  FMUL R0, R3, R0 ;  /* 0x0000000003007220 */ /* 0x002fc60000400000 */
[----:B------:R-:W-:Y:S01]  /*2b10*/  LEA.HI.X R3, R10, UR5, R5, 0x2, P0 ;  /* 0x000000050a037c11 */ /* 0x000fe200080f1405 */
[----:B------:R-:W-:-:S05]  /*2b20*/  FMUL R5, R0, 0.47140452265739440918 ;  /* 0x3ef15bef00057820 */ /* 0x000fca0000400000 */
[----:B------:R-:W-:Y:S01]  /*2b30*/  STG.E desc[UR6][R2.64], R5 ;  /* 0x0000000502007986 */ /* 0x000fe2000c101906 */
[----:B------:R-:W-:Y:S05]  /*2b40*/  EXIT ;  /* 0x000000000000794d */ /* 0x000fea0003800000 */
        .weak           $__internal_0_$__cuda_sm20_sqrt_rn_f32_slowpath
        .type           $__internal_0_$__cuda_sm20_sqrt_rn_f32_slowpath,@function
        .size           $__internal_0_$__cuda_sm20_sqrt_rn_f32_slowpath,(.L_x_30 - $__internal_0_$__cuda_sm20_sqrt_rn_f32_slowpath)
$__internal_0_$__cuda_sm20_sqrt_rn_f32_slowpath:
[----:B------:R-:W-:-:S13]  /*2b50*/  LOP3.LUT P0, RZ, R9, 0x7fffffff, RZ, 0xc0, !PT ;  /* 0x7fffffff09ff7812 */ /* 0x000fda000780c0ff */
[----:B------:R-:W-:Y:S01]  /*2b60*/  @!P0 IMAD.MOV.U32 R2, RZ, RZ, R9 ;  /* 0x000000ffff028224 */ /* 0x000fe200078e0009 */
[----:B------:R-:W-:Y:S06]  /*2b70*/  @!P0 BRA `(.L_x_14) ;  /* 0x0000000000448947 */ /* 0x000fec0003800000 */
[----:B------:R-:W-:Y:S01]  /*2b80*/  FSETP.GEU.FTZ.AND P0, PT, R9, RZ, PT ;  /* 0x000000ff0900720b */ /* 0x000fe20003f1e000 */
[----:B------:R-:W-:-:S12]  /*2b90*/  IMAD.MOV.U32 R0, RZ, RZ, R9 ;  /* 0x000000ffff007224 */ /* 0x000fd800078e0009 */
[----:B------:R-:W-:Y:S01]  /*2ba0*/  @!P0 IMAD.MOV.U32 R2, RZ, RZ, 0x7fffffff ;  /* 0x7fffffffff028424 */ /* 0x000fe200078e00ff */
[----:B------:R-:W-:Y:S06]  /*2bb0*/  @!P0 BRA `(.L_x_14) ;  /* 0x0000000000348947 */ /* 0x000fec0003800000 */
[----:B------:R-:W-:-:S13]  /*2bc0*/  FSETP.GTU.FTZ.AND P0, PT, |R0|, +INF , PT ;  /* 0x7f8000000000780b */ /* 0x000fda0003f1c200 */
[----:B------:R-:W-:Y:S01]  /*2bd0*/  @P0 FADD.FTZ R2, R0, 1 ;  /* 0x3f80000000020421 */ /* 0x000fe20000010000 */
[----:B------:R-:W-:Y:S06]  /*2be0*/  @P0 BRA `(.L_x_14) ;  /* 0x0000000000280947 */ /* 0x000fec0003800000 */
[----:B------:R-:W-:-:S13]  /*2bf0*/  FSETP.NEU.FTZ.AND P0, PT, |R0|, +INF , PT ;  /* 0x7f8000000000780b */ /* 0x000fda0003f1d200 */
[----:B------:R-:W-:-:S04]  /*2c00*/  @P0 FFMA R3, R0, 1.84467440737095516160e+19, RZ ;  /* 0x5f80000000030823 */ /* 0x000fc800000000ff */
[----:B------:R-:W0:Y:S02]  /*2c10*/  @P0 MUFU.RSQ R2, R3 ;  /* 0x0000000300020308 */ /* 0x000e240000001400 */
[----:B0-----:R-:W-:Y:S01]  /*2c20*/  @P0 FMUL.FTZ R4, R3, R2 ;  /* 0x0000000203040220 */ /* 0x001fe20000410000 */
[----:B------:R-:W-:Y:S01]  /*2c30*/  @P0 FMUL.FTZ R6, R2, 0.5 ;  /* 0x3f00000002060820 */ /* 0x000fe20000410000 */
[----:B------:R-:W-:Y:S02]  /*2c40*/  @!P0 IMAD.MOV.U32 R2, RZ, RZ, R0 ;  /* 0x000000ffff028224 */ /* 0x000fe400078e0000 */
[----:B------:R-:W-:-:S04]  /*2c50*/  @P0 FADD.FTZ R5, -R4, -RZ ;  /* 0x800000ff04050221 */ /* 0x000fc80000010100 */
[----:B------:R-:W-:-:S04]  /*2c60*/  @P0 FFMA R5, R4, R5, R3 ;  /* 0x0000000504050223 */ /* 0x000fc80000000003 */
[----:B------:R-:W-:-:S04]  /*2c70*/  @P0 FFMA R5, R5, R6, R4 ;  /* 0x0000000605050223 */ /* 0x000fc80000000004 */
[----:B------:R-:W-:-:S07]  /*2c80*/  @P0 FMUL.FTZ R2, R5, 2.3283064365386962891e-10 ;  /* 0x2f80000005020820 */ /* 0x000fce0000410000 */
.L_x_14:
[----:B------:R-:W-:Y:S02]  /*2c90*/  IMAD.MOV.U32 R0, RZ, RZ, R2 ;  /* 0x000000ffff007224 */ /* 0x000fe400078e0002 */
[----:B------:R-:W-:Y:S02]  /*2ca0*/  IMAD.MOV.U32 R2, RZ, RZ, R7 ;  /* 0x000000ffff027224 */ /* 0x000fe400078e0007 */
[----:B------:R-:W-:-:S04]  /*2cb0*/  IMAD.MOV.U32 R3, RZ, RZ, 0x0 ;  /* 0x00000000ff037424 */ /* 0x000fc800078e00ff */
[----:B------:R-:W-:Y:S05]  /*2cc0*/  RET.REL.NODEC R2 `(_Z15heNormal_kernelPfj) ;  /* 0xffffffd002cc7950 */ /* 0x000fea0003c3ffff */
.L_x_15:
[----:B------:R-:W-:-:S00]  /*2cd0*/  BRA `(.L_x_15) ;  /* 0xfffffffc00fc7947 */ /* 0x000fc0000383ffff */
[----:B------:R-:W-:-:S00]  /*2ce0*/  NOP ;  /* 0x0000000000007918 */ /* 0x000fc00000000000 */
        /* <DEDUP_REMOVED lines=9> */
.L_x_30:


//--------------------- .text._Z4initPfiij        --------------------------
	.section	.text._Z4initPfiij,"ax",@progbits
	.align	128
        .global         _Z4initPfiij
        .type           _Z4initPfiij,@function
        .size           _Z4initPfiij,(.L_x_32 - _Z4initPfiij)
        .other          _Z4initPfiij,@"STO_CUDA_ENTRY STV_DEFAULT"
_Z4initPfiij:
.text._Z4initPfiij:
[----:B------:R-:W0:Y:S01]  /*0000*/  LDC R1, c[0x0][0x37c] ;  /* 0x0000df00ff017b82 */ /* 0x000e220000000800 */
[----:B------:R-:W1:Y:S07]  /*0010*/  S2R R2, SR_TID.X ;  /* 0x0000000000027919 */ /* 0x000e6e0000002100 */
[----:B------:R-:W2:Y:S01]  /*0020*/  LDC R0, c[0x0][0x364] ;  /* 0x0000d900ff007b82 */ /* 0x000ea20000000800 */
[----:B------:R-:W3:Y:S01]  /*0030*/  LDCU.64 UR6, c[0x0][0x388] ;  /* 0x00007100ff0677ac */ /* 0x000ee20008000a00 */
[----:B0-----:R-:W-:Y:S01]  /*0040*/  VIADD R1, R1, 0xffffffd0 ;  /* 0xffffffd001017836 */ /* 0x001fe20000000000 */
[----:B------:R-:W2:Y:S05]  /*0050*/  S2R R3, SR_TID.Y ;  /* 0x0000000000037919 */ /* 0x000eaa0000002200 */
[----:B------:R-:W1:Y:S08]  /*0060*/  S2UR UR5, SR_CTAID.X ;  /* 0x00000000000579c3 */ /* 0x000e700000002500 */
[----:B------:R-:W1:Y:S08]  /*0070*/  LDC R11, c[0x0][0x360] ;  /* 0x0000d800ff0b7b82 */ /* 0x000e700000000800 */
[----:B------:R-:W2:Y:S01]  /*0080*/  S2UR UR4, SR_CTAID.Y ;  /* 0x00000000000479c3 */ /* 0x000ea20000002600 */
[----:B-1----:R-:W-:-:S05]  /*0090*/  IMAD R11, R11, UR5, R2 ;  /* 0x000000050b0b7c24 */ /* 0x002fca000f8e0202 */
[----:B---3--:R-:W-:Y:S01]  /*00a0*/  ISETP.GE.AND P0, PT, R11, UR7, PT ;  /* 0x000000070b007c0c */ /* 0x008fe2000bf06270 */
[----:B--2---:R-:W-:-:S05]  /*00b0*/  IMAD R0, R0, UR4, R3 ;  /* 0x0000000400007c24 */ /* 0x004fca000f8e0203 */
[----:B------:R-:W-:-:S13]  /*00c0*/  ISETP.GE.OR P0, PT, R0, UR6, P0 ;  /* 0x0000000600007c0c */ /* 0x000fda0008706670 */
[----:B------:R-:W-:Y:S05]  /*00d0*/  @P0 EXIT ;  /* 0x000000000000094d */ /* 0x000fea0003800000 */
[----:B------:R-:W0:Y:S01]  /*00e0*/  LDC R2, c[0x0][0x390] ;  /* 0x0000e400ff027b82 */ /* 0x000e220000000800 */
[----:B------:R-:W-:Y:S01]  /*00f0*/  IMAD.MOV.U32 R7, RZ, RZ, -0x75bd8fc ;  /* 0xf8a42704ff077424 */ /* 0x000fe200078e00ff */
[----:B------:R-:W-:Y:S01]  /*0100*/  BSSY.RECONVERGENT B0, `(.L_x_16) ;  /* 0x000025c000007945 */ /* 0x000fe20003800200 */
[----:B------:R-:W-:Y:S02]  /*0110*/  IMAD.MOV.U32 R8, RZ, RZ, -0x23270784 ;  /* 0xdcd8f87cff087424 */ /* 0x000fe400078e00ff */
[----:B------:R-:W-:Y:S01]  /*0120*/  IMAD R0, R0, UR7, R11 ;  /* 0x0000000700007c24 */ /* 0x000fe2000f8e020b */
[----:B------:R-:W1:Y:S04]  /*0130*/  LDCU.64 UR6, c[0x0][0x358] ;  /* 0x00006b00ff0677ac */ /* 0x000e680008000a00 */
[----:B------:R-:W-:-:S02]  /*0140*/  ISETP.NE.AND P0, PT, R0, RZ, PT ;  /* 0x000000ff0000720c */ /* 0x000fc40003f05270 */
[----:B------:R-:W-:Y:S02]  /*0150*/  SHF.R.S32.HI R4, RZ, 0x1f, R0 ;  /* 0x0000001fff047819 */ /* 0x000fe40000011400 */
[----:B0-----:R-:W-:-:S05]  /*0160*/  LOP3.LUT R2, R2, 0xaad26b49, RZ, 0x3c, !PT ;  /* 0xaad26b4902027812 */ /* 0x001fca00078e3cff */
[----:B------:R-:W-:-:S04]  /*0170*/  IMAD R3, R2, 0x4182bed5, RZ ;  /* 0x4182bed502037824 */ /* 0x000fc800078e02ff */
[C---:B------:R-:W-:Y:S01]  /*0180*/  VIADD R5, R3.reuse, 0x583f19 ;  /* 0x00583f1903057836 */ /* 0x040fe20000000000 */
[C---:B------:R-:W-:Y:S01]  /*0190*/  LOP3.LUT R6, R3.reuse, 0x159a55e5, RZ, 0x3c, !PT ;  /* 0x159a55e503067812 */ /* 0x040fe200078e3cff */
[C---:B------:R-:W-:Y:S02]  /*01a0*/  VIADD R2, R3.reuse, 0xd9f6dc18 ;  /* 0xd9f6dc1803027836 */ /* 0x040fe40000000000 */
[----:B------:R-:W-:Y:S02]  /*01b0*/  VIADD R3, R3, 0x75bcd15 ;  /* 0x075bcd1503037836 */ /* 0x000fe40000000000 */
[----:B------:R-:W-:Y:S01]  /*01c0*/  IMAD.MOV.U32 R9, RZ, RZ, R5 ;  /* 0x000000ffff097224 */ /* 0x000fe200078e0005 */
[----:B------:R0:W-:Y:S04]  /*01d0*/  STL.64 [R1+0x8], R6 ;  /* 0x0000080601007387 */ /* 0x0001e80000100a00 */
[----:B------:R0:W-:Y:S04]  /*01e0*/  STL.64 [R1], R2 ;  /* 0x0000000201007387 */ /* 0x0001e80000100a00 */
[----:B------:R0:W-:Y:S01]  /*01f0*/  STL.64 [R1+0x10], R8 ;  /* 0x0000100801007387 */ /* 0x0001e20000100a00 */
[----:B-1----:R-:W-:Y:S05]  /*0200*/  @!P0 BRA `(.L_x_17) ;  /* 0x00000024002c8947 */ /* 0x002fea0003800000 */
[----:B------:R-:W-:Y:S02]  /*0210*/  IMAD.MOV.U32 R13, RZ, RZ, R4 ;  /* 0x000000ffff0d7224 */ /* 0x000fe400078e0004 */
[----:B------:R-:W-:Y:S02]  /*0220*/  IMAD.MOV.U32 R11, RZ, RZ, RZ ;  /* 0x000000ffff0b7224 */ /* 0x000fe400078e00ff */
[----:B------:R-:W-:-:S07]  /*0230*/  IMAD.MOV.U32 R10, RZ, RZ, R0 ;  /* 0x000000ffff0a7224 */ /* 0x000fce00078e0000 */
.L_x_26:
[----:B0-----:R-:W-:Y:S01]  /*0240*/  LOP3.LUT R2, R10, 0x3, RZ, 0xc0, !PT ;  /* 0x000000030a027812 */ /* 0x001fe200078ec0ff */
[----:B------:R-:W-:Y:S03]  /*0250*/  BSSY.RECONVERGENT B1, `(.L_x_18) ;  /* 0x0000240000017945 */ /* 0x000fe60003800200 */
[----:B------:R-:W-:-:S04]  /*0260*/  ISETP.NE.U32.AND P0, PT, R2, RZ, PT ;  /* 0x000000ff0200720c */ /* 0x000fc80003f05070 */
[----:B------:R-:W-:-:S13]  /*0270*/  ISETP.NE.AND.EX P0, PT, RZ, RZ, PT, P0 ;  /* 0x000000ffff00720c */ /* 0x000fda0003f05300 */
[----:B------:R-:W-:Y:S05]  /*0280*/  @!P0 BRA `(.L_x_19) ;  /* 0x0000002000f08947 */ /* 0x000fea0003800000 */
[----:B------:R-:W0:Y:S01]  /*0290*/  LDC.64 R8, c[0x4][RZ] ;  /* 0x01000000ff087b82 */ /* 0x000e220000000a00 */
[----:B------:R-:W-:Y:S02]  /*02a0*/  CS2R R2, SRZ ;  /* 0x0000000000027805 */ /* 0x000fe4000001ff00 */
[----:B------:R-:W-:Y:S02]  /*02b0*/  CS2R R4, SRZ ;  /* 0x0000000000047805 */ /* 0x000fe4000001ff00 */
[----:B------:R-:W-:Y:S01]  /*02c0*/  CS2R R6, SRZ ;  /* 0x0000000000067805 */ /* 0x000fe2000001ff00 */
[----:B0-----:R-:W-:-:S07]  /*02d0*/  IMAD.WIDE.U32 R8, R11, 0xc80, R8 ;  /* 0x00000c800b087825 */ /* 0x001fce00078e0008 */
.L_x_21:
[----:B------:R-:W-:-:S06]  /*02e0*/  IMAD R12, R2, 0x4, R1 ;  /* 0x00000004020c7824 */ /* 0x000fcc00078e0201 */
[----:B------:R-:W5:Y:S01]  /*02f0*/  LDL R12, [R12+0x4] ;  /* 0x000004000c0c7983 */ /* 0x000f620000100800 */
[----:B------:R-:W-:-:S05]  /*0300*/  UMOV UR4, URZ ;  /* 0x000000ff00047c82 */ /* 0x000fca0008000000 */
.L_x_20:
        /* <DEDUP_REMOVED lines=185> */
[----:B------:R-:W-:Y:S01]  /*0ea0*/  CS2R R2, SRZ ;  /* 0x0000000000027805 */ /* 0x000fe2000001ff00 */
[----:B------:R-:W-:Y:S01]  /*0eb0*/  IMAD.MOV.U32 R4, RZ, RZ, RZ ;  /* 0x000000ffff047224 */ /* 0x000fe200078e00ff */
[----:B------:R-:W-:Y:S01]  /*0ec0*/  CS2R R6, SRZ ;  /* 0x0000000000067805 */ /* 0x000fe2000001ff00 */
[----:B------:R-:W-:-:S07]  /*0ed0*/  IMAD.U32 R5, RZ, RZ, UR4 ;  /* 0x00000004ff057e24 */ /* 0x000fce000f8e00ff */
.L_x_23:
[----:B------:R-:W-:-:S06]  /*0ee0*/  IMAD R12, R2, 0x4, R1 ;  /* 0x00000004020c7824 */ /* 0x000fcc00078e0201 */
[----:B------:R-:W5:Y:S01]  /*0ef0*/  LDL R12, [R12+0x4] ;  /* 0x000004000c0c7983 */ /* 0x000f620000100800 */
[----:B------:R-:W-:-:S05]  /*0f00*/  UMOV UR4, URZ ;  /* 0x000000ff00047c82 */ /* 0x000fca0008000000 */
.L_x_22:
        /* <DEDUP_REMOVED lines=180> */
[----:B------:R0:W-:Y:S03]  /*1a50*/  STL [R1+0x4], R3 ;  /* 0x0000040301007387 */ /* 0x0001e60000100800 */
[----:B------:R-:W-:Y:S01]  /*1a60*/  ISETP.NE.AND.EX P0, PT, RZ, RZ, PT, P0 ;  /* 0x000000ffff00720c */ /* 0x000fe20003f05300 */
[----:B------:R0:W-:-:S12]  /*1a70*/  STL.64 [R1+0x10], R4 ;  /* 0x0000100401007387 */ /* 0x0001d80000100a00 */
[----:B0-----:R-:W-:Y:S05]  /*1a80*/  @P0 BRA `(.L_x_19) ;  /* 0x0000000800f00947 */ /* 0x001fea0003800000 */
[----:B------:R-:W-:Y:S01]  /*1a90*/  UMOV UR4, URZ ;  /* 0x000000ff00047c82 */ /* 0x000fe20008000000 */
[----:B------:R-:W-:Y:S01]  /*1aa0*/  CS2R R2, SRZ ;  /* 0x0000000000027805 */ /* 0x000fe2000001ff00 */
[----:B------:R-:W-:Y:S01]  /*1ab0*/  IMAD.MOV.U32 R4, RZ, RZ, RZ ;  /* 0x000000ffff047224 */ /* 0x000fe200078e00ff */
[----:B------:R-:W-:Y:S01]  /*1ac0*/  CS2R R6, SRZ ;  /* 0x0000000000067805 */ /* 0x000fe2000001ff00 */
[----:B------:R-:W-:-:S07]  /*1ad0*/  IMAD.U32 R5, RZ, RZ, UR4 ;  /* 0x00000004ff057e24 */ /* 0x000fce000f8e00ff */
.L_x_25:
[----:B------:R-:W-:-:S06]  /*1ae0*/  IMAD R12, R2, 0x4, R1 ;  /* 0x00000004020c7824 */ /* 0x000fcc00078e0201 */
[----:B------:R-:W5:Y:S01]  /*1af0*/  LDL R12, [R12+0x4] ;  /* 0x000004000c0c7983 */ /* 0x000f620000100800 */
[----:B------:R-:W-:-:S05]  /*1b00*/  UMOV UR4, URZ ;  /* 0x000000ff00047c82 */ /* 0x000fca0008000000 */
.L_x_24:
        /* <DEDUP_REMOVED lines=177> */
[----:B------:R0:W-:Y:S04]  /*2620*/  STL.64 [R1+0x8], R6 ;  /* 0x0000080601007387 */ /* 0x0001e80000100a00 */
[----:B------:R0:W-:Y:S04]  /*2630*/  STL [R1+0x4], R3 ;  /* 0x0000040301007387 */ /* 0x0001e80000100800 */
[----:B------:R0:W-:Y:S02]  /*2640*/  STL.64 [R1+0x10], R4 ;  /* 0x0000100401007387 */ /* 0x0001e40000100a00 */
.L_x_19:
[----:B------:R-:W-:Y:S05]  /*2650*/  BSYNC.RECONVERGENT B1 ;  /* 0x0000000000017941 */ /* 0x000fea0003800200 */
.L_x_18:
[C---:B------:R-:W-:Y:S01]  /*2660*/  ISETP.GT.U32.AND P0, PT, R10.reuse, 0x3, PT ;  /* 0x000000030a00780c */ /* 0x040fe20003f04070 */
[----:B------:R-:W-:Y:S01]  /*2670*/  VIADD R11, R11, 0x1 ;  /* 0x000000010b0b7836 */ /* 0x000fe20000000000 */
[--C-:B------:R-:W-:Y:S02]  /*2680*/  SHF.R.U64 R10, R10, 0x2, R13.reuse ;  /* 0x000000020a0a7819 */ /* 0x100fe4000000120d */
[----:B------:R-:W-:Y:S02]  /*2690*/  ISETP.GT.U32.AND.EX P0, PT, R13, RZ, PT, P0 ;  /* 0x000000ff0d00720c */ /* 0x000fe40003f04100 */
[----:B------:R-:W-:-:S11]  /*26a0*/  SHF.R.U32.HI R13, RZ, 0x2, R13 ;  /* 0x00000002ff0d7819 */ /* 0x000fd6000001160d */
[----:B------:R-:W-:Y:S05]  /*26b0*/  @P0 BRA `(.L_x_26) ;  /* 0xffffffd800e00947 */ /* 0x000fea000383ffff */
.L_x_17:
[----:B------:R-:W-:Y:S05]  /*26c0*/  BSYNC.RECONVERGENT B0 ;  /* 0x0000000000007941 */ /* 0x000fea0003800200 */
.L_x_16:
[----:B0-----:R-:W0:Y:S01]  /*26d0*/  LDC R6, c[0x0][0x390] ;  /* 0x0000e400ff067b82 */ /* 0x001e220000000800 */
[----:B------:R-:W-:Y:S01]  /*26e0*/  SHF.R.U32.HI R2, RZ, 0x2, R3 ;  /* 0x00000002ff027819 */ /* 0x000fe20000011603 */
[----:B------:R-:W1:Y:S03]  /*26f0*/  LDCU.64 UR4, c[0x0][0x380] ;  /* 0x00007000ff0477ac */ /* 0x000e660008000a00 */
[----:B------:R-:W-:Y:S01]  /*2700*/  LOP3.LUT R2, R2, R3, RZ, 0x3c, !PT ;  /* 0x0000000302027212 */ /* 0x000fe200078e3cff */
[----:B------:R-:W-:-:S04]  /*2710*/  IMAD.SHL.U32 R3, R5, 0x10, RZ ;  /* 0x0000001005037824 */ /* 0x000fc800078e00ff */
[----:B------:R-:W-:-:S05]  /*2720*/  IMAD.SHL.U32 R4, R2, 0x2, RZ ;  /* 0x0000000202047824 */ /* 0x000fca00078e00ff */
[----:B------:R-:W-:-:S04]  /*2730*/  LOP3.LUT R4, R2, R4, R3, 0x96, !PT ;  /* 0x0000000402047212 */ /* 0x000fc800078e9603 */
[----:B------:R-:W-:Y:S01]  /*2740*/  LOP3.LUT R4, R4, R5, RZ, 0x3c, !PT ;  /* 0x0000000504047212 */ /* 0x000fe200078e3cff */
[----:B------:R-:W-:Y:S01]  /*2750*/  IMAD.MOV.U32 R5, RZ, RZ, 0x2f800000 ;  /* 0x2f800000ff057424 */ /* 0x000fe200078e00ff */
[----:B-1----:R-:W-:Y:S02]  /*2760*/  LEA R2, P0, R0, UR4, 0x2 ;  /* 0x0000000400027c11 */ /* 0x002fe4000f8010ff */
[----:B0-----:R-:W-:-:S05]  /*2770*/  LOP3.LUT R6, R6, 0xaad26b49, RZ, 0x3c, !PT ;  /* 0xaad26b4906067812 */ /* 0x001fca00078e3cff */
[----:B------:R-:W-:-:S05]  /*2780*/  IMAD R3, R6, 0x4182bed5, RZ ;  /* 0x4182bed506037824 */ /* 0x000fca00078e02ff */
[----:B------:R-:W-:Y:S02]  /*2790*/  IADD3 R4, PT, PT, R3, -0x26039c23, R4 ;  /* 0xd9fc63dd03047810 */ /* 0x000fe40007ffe004 */
[----:B------:R-:W-:Y:S02]  /*27a0*/  SHF.R.S32.HI R3, RZ, 0x1f, R0 ;  /* 0x0000001fff037819 */ /* 0x000fe40000011400 */
[----:B------:R-:W-:Y:S02]  /*27b0*/  I2FP.F32.U32 R4, R4 ;  /* 0x0000000400047245 */ /* 0x000fe40000201000 */
[----:B------:R-:W-:-:S03]  /*27c0*/  LEA.HI.X R3, R0, UR5, R3, 0x2, P0 ;  /* 0x0000000500037c11 */ /* 0x000fc600080f1403 */
[----:B------:R-:W-:-:S05]  /*27d0*/  FFMA R5, R4, R5, 1.1641532182693481445e-10 ;  /* 0x2f00000004057423 */ /* 0x000fca0000000005 */
[----:B------:R-:W-:Y:S01]  /*27e0*/  STG.E desc[UR6][R2.64], R5 ;  /* 0x0000000502007986 */ /* 0x000fe2000c101906 */
[----:B------:R-:W-:Y:S05]  /*27f0*/  EXIT ;  /* 0x000000000000794d */ /* 0x000fea0003800000 */
.L_x_27:
        /* <DEDUP_REMOVED lines=16> */
.L_x_32:


//--------------------- .text._Z6verifyPfS_Piii   --------------------------
	.section	.text._Z6verifyPfS_Piii,"ax",@progbits
	.align	128
        .global         _Z6verifyPfS_Piii
        .type           _Z6verifyPfS_Piii,@function
        .size           _Z6verifyPfS_Piii,(.L_x_33 - _Z6verifyPfS_Piii)
        .other          _Z6verifyPfS_Piii,@"STO_CUDA_ENTRY STV_DEFAULT"
_Z6verifyPfS_Piii:
.text._Z6verifyPfS_Piii:
[----:B------:R-:W-:Y:S01]  /*0000*/  LDC R1, c[0x0][0x37c] ;  /* 0x0000df00ff017b82 */ /* 0x000fe20000000800 */
[----:B------:R-:W0:Y:S07]  /*0010*/  S2R R2, SR_TID.X ;  /* 0x0000000000027919 */ /* 0x000e2e0000002100 */
[----:B------:R-:W1:Y:S01]  /*0020*/  LDC R0, c[0x0][0x364] ;  /* 0x0000d900ff007b82 */ /* 0x000e620000000800 */
[----:B------:R-:W2:Y:S01]  /*0030*/  LDCU.64 UR6, c[0x0][0x398] ;  /* 0x00007300ff0677ac */ /* 0x000ea20008000a00 */
[----:B------:R-:W1:Y:S06]  /*0040*/  S2R R3, SR_TID.Y ;  /* 0x0000000000037919 */ /* 0x000e6c0000002200 */
[----:B------:R-:W0:Y:S08]  /*0050*/  S2UR UR5, SR_CTAID.X ;  /* 0x00000000000579c3 */ /* 0x000e300000002500 */
[----:B------:R-:W0:Y:S08]  /*0060*/  LDC R7, c[0x0][0x360] ;  /* 0x0000d800ff077b82 */ /* 0x000e300000000800 */
[----:B------:R-:W1:Y:S01]  /*0070*/  S2UR UR4, SR_CTAID.Y ;  /* 0x00000000000479c3 */ /* 0x000e620000002600 */
[----:B0-----:R-:W-:-:S05]  /*0080*/  IMAD R7, R7, UR5, R2 ;  /* 0x0000000507077c24 */ /* 0x001fca000f8e0202 */
[----:B--2---:R-:W-:Y:S01]  /*0090*/  ISETP.GE.AND P0, PT, R7, UR7, PT ;  /* 0x0000000707007c0c */ /* 0x004fe2000bf06270 */
[----:B-1----:R-:W-:-:S05]  /*00a0*/  IMAD R0, R0, UR4, R3 ;  /* 0x0000000400007c24 */ /* 0x002fca000f8e0203 */
[----:B------:R-:W-:-:S13]  /*00b0*/  ISETP.GE.OR P0, PT, R0, UR6, P0 ;  /* 0x0000000600007c0c */ /* 0x000fda0008706670 */
[----:B------:R-:W-:Y:S05]  /*00c0*/  @P0 EXIT ;  /* 0x000000000000094d */ /* 0x000fea0003800000 */
[----:B------:R-:W0:Y:S01]  /*00d0*/  LDC.64 R2, c[0x0][0x380] ;  /* 0x0000e000ff027b82 */ /* 0x000e220000000a00 */
[----:B------:R-:W1:Y:S01]  /*00e0*/  LDCU.64 UR4, c[0x0][0x358] ;  /* 0x00006b00ff0477ac */ /* 0x000e620008000a00 */
[----:B------:R-:W-:-:S06]  /*00f0*/  IMAD R7, R0, UR7, R7 ;  /* 0x0000000700077c24 */ /* 0x000fcc000f8e0207 */
[----:B------:R-:W2:Y:S01]  /*0100*/  LDC.64 R4, c[0x0][0x388] ;  /* 0x0000e200ff047b82 */ /* 0x000ea20000000a00 */
[----:B0-----:R-:W-:-:S06]  /*0110*/  IMAD.WIDE R2, R7, 0x4, R2 ;  /* 0x0000000407027825 */ /* 0x001fcc00078e0202 */
[----:B-1----:R-:W3:Y:S01]  /*0120*/  LDG.E R2, desc[UR4][R2.64] ;  /* 0x0000000402027981 */ /* 0x002ee2000c1e1900 */
[----:B--2---:R-:W-:-:S06]  /*0130*/  IMAD.WIDE R4, R7, 0x4, R4 ;  /* 0x0000000407047825 */ /* 0x004fcc00078e0204 */
[----:B------:R-:W3:Y:S01]  /*0140*/  LDG.E R5, desc[UR4][R4.64] ;  /* 0x0000000404057981 */ /* 0x000ee2000c1e1900 */
[----:B------:R-:W-:Y:S01]  /*0150*/  UMOV UR8, 0xd2f1a9fc ;  /* 0xd2f1a9fc00087882 */ /* 0x000fe20000000000 */
[----:B------:R-:W-:Y:S01]  /*0160*/  UMOV UR9, 0x3f50624d ;  /* 0x3f50624d00097882 */ /* 0x000fe20000000000 */
[----:B---3--:R-:W-:-:S06]  /*0170*/  FADD R6, R2, -R5 ;  /* 0x8000000502067221 */ /* 0x008fcc0000000000 */
[----:B------:R-:W0:Y:S02]  /*0180*/  F2F.F64.F32 R6, |R6| ;  /* 0x4000000600067310 */ /* 0x000e240000201800 */
[----:B0-----:R-:W-:-:S14]  /*0190*/  DSETP.GT.AND P0, PT, R6, UR8, PT ;  /* 0x0000000806007e2a */ /* 0x001fdc000bf04000 */
[----:B------:R-:W-:Y:S05]  /*01a0*/  @!P0 EXIT ;  /* 0x000000000000894d */ /* 0x000fea0003800000 */
[----:B------:R-:W0:Y:S01]  /*01b0*/  S2R R0, SR_LANEID ;  /* 0x0000000000007919 */ /* 0x000e220000000000 */
[----:B------:R-:W1:Y:S01]  /*01c0*/  LDC.64 R2, c[0x0][0x390] ;  /* 0x0000e400ff027b82 */ /* 0x000e620000000a00 */
[----:B------:R-:W-:Y:S02]  /*01d0*/  VOTEU.ANY UR6, UPT, PT ;  /* 0x0000000000067886 */ /* 0x000fe400038e0100 */
[----:B------:R-:W-:Y:S02]  /*01e0*/  UFLO.U32 UR7, UR6 ;  /* 0x00000006000772bd */ /* 0x000fe400080e0000 */
[----:B------:R-:W1:Y:S04]  /*01f0*/  POPC R5, UR6 ;  /* 0x0000000600057d09 */ /* 0x000e680008000000 */
[----:B0-----:R-:W-:-:S13]  /*0200*/  ISETP.EQ.U32.AND P0, PT, R0, UR7, PT ;  /* 0x0000000700007c0c */ /* 0x001fda000bf02070 */
[----:B-1----:R-:W-:Y:S01]  /*0210*/  @P0 REDG.E.ADD.STRONG.GPU desc[UR4][R2.64], R5 ;  /* 0x000000050200098e */ /* 0x002fe2000c12e104 */
[----:B------:R-:W-:Y:S05]  /*0220*/  EXIT ;  /* 0x000000000000794d */ /* 0x000fea0003800000 */
.L_x_28:
        /* <DEDUP_REMOVED lines=13> */
.L_x_33:


//--------------------- .text._Z6conv2DPfS_ii     --------------------------
	.section	.text._Z6conv2DPfS_ii,"ax",@progbits
	.align	128
        .global         _Z6conv2DPfS_ii
        .type           _Z6conv2DPfS_ii,@function
        .size           _Z6conv2DPfS_ii,(.L_x_34 - _Z6conv2DPfS_ii)
        .other          _Z6conv2DPfS_ii,@"STO_CUDA_ENTRY STV_DEFAULT"
_Z6conv2DPfS_ii:
.text._Z6conv2DPfS_ii:
[----:B------:R-:W-:Y:S01]  /*0000*/  LDC R1, c[0x0][0x37c] ;  /* 0x0000df00ff017b82 */ /* 0x000fe20000000800 */
[----:B------:R-:W0:Y:S01]  /*0010*/  S2R R5, SR_CTAID.Y ;  /* 0x0000000000057919 */ /* 0x000e220000002600 */
[----:B------:R-:W1:Y:S01]  /*0020*/  LDCU.64 UR8, c[0x0][0x390] ;  /* 0x00007200ff0877ac */ /* 0x000e620008000a00 */
[----:B------:R-:W0:Y:S01]  /*0030*/  S2R R6, SR_TID.Y ;  /* 0x0000000000067919 */ /* 0x000e220000002200 */
[----:B------:R-:W2:Y:S01]  /*0040*/  LDCU.64 UR6, c[0x0][0x358] ;  /* 0x00006b00ff0677ac */ /* 0x000ea20008000a00 */
[----:B------:R-:W3:Y:S01]  /*0050*/  S2R R9, SR_TID.X ;  /* 0x0000000000097919 */ /* 0x000ee20000002100 */
[----:B------:R-:W3:Y:S01]  /*0060*/  S2R R4, SR_CTAID.X ;  /* 0x0000000000047919 */ /* 0x000ee20000002500 */
[----:B0-----:R-:W-:-:S05]  /*0070*/  IMAD R5, R5, 0x1e, R6 ;  /* 0x0000001e05057824 */ /* 0x001fca00078e0206 */
[----:B-1----:R-:W-:Y:S01]  /*0080*/  ISETP.GT.AND P0, PT, R5, UR8, PT ;  /* 0x0000000805007c0c */ /* 0x002fe2000bf04270 */
[----:B---3--:R-:W-:-:S03]  /*0090*/  IMAD R4, R4, 0x1e, R9 ;  /* 0x0000001e04047824 */ /* 0x008fc600078e0209 */
[----:B------:R-:W-:Y:S02]  /*00a0*/  ISETP.EQ.OR P0, PT, R5, RZ, P0 ;  /* 0x000000ff0500720c */ /* 0x000fe40000702670 */
[----:B------:R-:W-:-:S04]  /*00b0*/  IADD3 R4, PT, PT, R4, -0x1, RZ ;  /* 0xffffffff04047810 */ /* 0x000fc80007ffe0ff */
[----:B------:R-:W-:-:S04]  /*00c0*/  ISETP.LT.OR P0, PT, R4, RZ, P0 ;  /* 0x000000ff0400720c */ /* 0x000fc80000701670 */
[----:B------:R-:W-:-:S13]  /*00d0*/  ISETP.GE.OR P0, PT, R4, UR9, P0 ;  /* 0x0000000904007c0c */ /* 0x000fda0008706670 */
[----:B------:R-:W0:Y:S01]  /*00e0*/  @!P0 LDC.64 R2, c[0x0][0x380] ;  /* 0x0000e000ff028b82 */ /* 0x000e220000000a00 */
[----:B------:R-:W-:-:S05]  /*00f0*/  @!P0 IADD3 R7, PT, PT, R5, -0x1, RZ ;  /* 0xffffffff05078810 */ /* 0x000fca0007ffe0ff */
[----:B------:R-:W-:-:S04]  /*0100*/  @!P0 IMAD R7, R7, UR9, R4 ;  /* 0x0000000907078c24 */ /* 0x000fc8000f8e0204 */
[----:B0-----:R-:W-:-:S06]  /*0110*/  @!P0 IMAD.WIDE R2, R7, 0x4, R2 ;  /* 0x0000000407028825 */ /* 0x001fcc00078e0202 */
[----:B--2---:R-:W2:Y:S01]  /*0120*/  @!P0 LDG.E R3, desc[UR6][R2.64] ;  /* 0x0000000602038981 */ /* 0x004ea2000c1e1900 */
[----:B------:R-:W0:Y:S01]  /*0130*/  S2UR UR5, SR_CgaCtaId ;  /* 0x00000000000579c3 */ /* 0x000e220000008800 */
[----:B------:R-:W-:Y:S01]  /*0140*/  UMOV UR4, 0x400 ;  /* 0x0000040000047882 */ /* 0x000fe20000000000 */
[----:B------:R-:W-:Y:S02]  /*0150*/  ISETP.GT.U32.AND P1, PT, R9, 0x1e, PT ;  /* 0x0000001e0900780c */ /* 0x000fe40003f24070 */
[----:B------:R-:W-:-:S04]  /*0160*/  IADD3 R0, PT, PT, R6, -0x1, RZ ;  /* 0xffffffff06007810 */ /* 0x000fc80007ffe0ff */
[----:B------:R-:W-:-:S04]  /*0170*/  ISETP.GT.U32.OR P1, PT, R0, 0x1d, P1 ;  /* 0x0000001d0000780c */ /* 0x000fc80000f24470 */
[----:B------:R-:W-:Y:S01]  /*0180*/  ISETP.EQ.OR P1, PT, R9, RZ, P1 ;  /* 0x000000ff0900720c */ /* 0x000fe20000f22670 */
[----:B0-----:R-:W-:-:S06]  /*0190*/  ULEA UR4, UR5, UR4, 0x18 ;  /* 0x0000000405047291 */ /* 0x001fcc000f8ec0ff */
[----:B------:R-:W-:-:S04]  /*01a0*/  LEA R0, R6, UR4, 0x7 ;  /* 0x0000000406007c11 */ /* 0x000fc8000f8e38ff */
[----:B------:R-:W-:-:S05]  /*01b0*/  LEA R6, R9, R0, 0x2 ;  /* 0x0000000009067211 */ /* 0x000fca00078e10ff */
[----:B--2---:R0:W-:Y:S04]  /*01c0*/  @!P0 STS [R6], R3 ;  /* 0x0000000306008388 */ /* 0x0041e80000000800 */
[----:B------:R0:W-:Y:S01]  /*01d0*/  @P0 STS [R6], RZ ;  /* 0x000000ff06000388 */ /* 0x0001e20000000800 */
[----:B------:R-:W-:Y:S06]  /*01e0*/  BAR.SYNC.DEFER_BLOCKING 0x0 ;  /* 0x0000000000007b1d */ /* 0x000fec0000010000 */
[----:B------:R-:W-:Y:S05]  /*01f0*/  @P1 EXIT ;  /* 0x000000000000194d */ /* 0x000fea0003800000 */
[----:B------:R-:W-:-:S04]  /*0200*/  ISETP.GE.AND P0, PT, R4, UR9, PT ;  /* 0x0000000904007c0c */ /* 0x000fc8000bf06270 */
[----:B------:R-:W-:-:S13]  /*0210*/  ISETP.GT.OR P0, PT, R5, UR8, P0 ;  /* 0x0000000805007c0c */ /* 0x000fda0008704670 */
[----:B------:R-:W-:Y:S05]  /*0220*/  @P0 EXIT ;  /* 0x000000000000094d */ /* 0x000fea0003800000 */
[----:B------:R-:W1:Y:S01]  /*0230*/  LDS R0, [R6+-0x84] ;  /* 0xffff7c0006007984 */ /* 0x000e620000000800 */
[----:B------:R-:W1:Y:S01]  /*0240*/  LDCU.64 UR4, c[0x3][0x48] ;  /* 0x00c00900ff0477ac */ /* 0x000e620008000a00 */
[----:B------:R-:W-:Y:S02]  /*0250*/  IADD3 R5, PT, PT, R5, -0x1, RZ ;  /* 0xffffffff05057810 */ /* 0x000fe40007ffe0ff */
[----:B0-----:R-:W0:Y:S01]  /*0260*/  LDS R3, [R6+-0x80] ;  /* 0xffff800006037984 */ /* 0x001e220000000800 */
[----:B------:R-:W2:Y:S02]  /*0270*/  LDCU.128 UR12, c[0x3][0x50] ;  /* 0x00c00a00ff0c77ac */ /* 0x000ea40008000c00 */
[----:B------:R-:W-:Y:S01]  /*0280*/  IMAD R5, R5, UR9, R4 ;  /* 0x0000000905057c24 */ /* 0x000fe2000f8e0204 */
[----:B------:R-:W2:Y:S01]  /*0290*/  LDS R7, [R6+-0x7c] ;  /* 0xffff840006077984 */ /* 0x000ea20000000800 */
[----:B------:R-:W3:Y:S03]  /*02a0*/  LDCU UR8, c[0x3][0x68] ;  /* 0x00c00d00ff0877ac */ /* 0x000ee60008000800 */
[----:B------:R-:W4:Y:S04]  /*02b0*/  LDS R9, [R6+-0x4] ;  /* 0xfffffc0006097984 */ /* 0x000f280000000800 */
[----:B------:R-:W5:Y:S04]  /*02c0*/  LDS R11, [R6] ;  /* 0x00000000060b7984 */ /* 0x000f680000000800 */
[----:B------:R-:W3:Y:S04]  /*02d0*/  LDS R13, [R6+0x4] ;  /* 0x00000400060d7984 */ /* 0x000ee80000000800 */
[----:B------:R-:W3:Y:S04]  /*02e0*/  LDS R15, [R6+0x7c] ;  /* 0x00007c00060f7984 */ /* 0x000ee80000000800 */
[----:B------:R-:W3:Y:S04]  /*02f0*/  LDS R17, [R6+0x80] ;  /* 0x0000800006117984 */ /* 0x000ee80000000800 */
[----:B------:R-:W3:Y:S01]  /*0300*/  LDS R19, [R6+0x84] ;  /* 0x0000840006137984 */ /* 0x000ee20000000800 */
[----:B-1----:R-:W-:-:S04]  /*0310*/  FFMA R0, R0, UR4, RZ ;  /* 0x0000000400007c23 */ /* 0x002fc800080000ff */
[----:B0-----:R-:W-:Y:S01]  /*0320*/  FFMA R0, R3, UR5, R0 ;  /* 0x0000000503007c23 */ /* 0x001fe20008000000 */
[----:B------:R-:W0:Y:S01]  /*0330*/  LDCU.64 UR4, c[0x3][0x60] ;  /* 0x00c00c00ff0477ac */ /* 0x000e220008000a00 */
[----:B------:R-:W1:Y:S02]  /*0340*/  LDC.64 R2, c[0x0][0x388] ;  /* 0x0000e200ff027b82 */ /* 0x000e640000000a00 */
[----:B--2---:R-:W-:-:S04]  /*0350*/  FFMA R0, R7, UR12, R0 ;  /* 0x0000000c07007c23 */ /* 0x004fc80008000000 */
[----:B----4-:R-:W-:-:S04]  /*0360*/  FFMA R0, R9, UR13, R0 ;  /* 0x0000000d09007c23 */ /* 0x010fc80008000000 */
[----:B-----5:R-:W-:-:S04]  /*0370*/  FFMA R0, R11, UR14, R0 ;  /* 0x0000000e0b007c23 */ /* 0x020fc80008000000 */
[----:B---3--:R-:W-:-:S04]  /*0380*/  FFMA R0, R13, UR15, R0 ;  /* 0x0000000f0d007c23 */ /* 0x008fc80008000000 */
[----:B0-----:R-:W-:-:S04]  /*0390*/  FFMA R0, R15, UR4, R0 ;  /* 0x000000040f007c23 */ /* 0x001fc80008000000 */
[----:B------:R-:W-:Y:S01]  /*03a0*/  FFMA R0, R17, UR5, R0 ;  /* 0x0000000511007c23 */ /* 0x000fe20008000000 */
[----:B-1----:R-:W-:-:S04]  /*03b0*/  IMAD.WIDE R2, R5, 0x4, R2 ;  /* 0x0000000405027825 */ /* 0x002fc800078e0202 */
[----:B------:R-:W-:-:S05]  /*03c0*/  FFMA R19, R19, UR8, R0 ;  /* 0x0000000813137c23 */ /* 0x000fca0008000000 */
[----:B------:R-:W-:Y:S01]  /*03d0*/  STG.E desc[UR6][R2.64], R19 ;  /* 0x0000001302007986 */ /* 0x000fe2000c101906 */
[----:B------:R-:W-:Y:S05]  /*03e0*/  EXIT ;  /* 0x000000000000794d */ /* 0x000fea0003800000 */
.L_x_29:
        /* <DEDUP_REMOVED lines=9> */
.L_x_34:


//--------------------- .nv.global.init           --------------------------
	.section	.nv.global.init,"aw",@progbits
	.align	4
.nv.global.init:
	.type		mrg32k3aM1SubSeq,@object
	.size		mrg32k3aM1SubSeq,(mrg32k3aM2SubSeq - mrg32k3aM1SubSeq)
mrg32k3aM1SubSeq:
        /*0000*/ 	.byte	0x0b, 0xcc, 0xee, 0x04, 0x73, 0x29, 0x8b, 0x6f, 0xf6, 0x53, 0x03, 0xf6, 0x23, 0xf6, 0xea, 0xda
        /* <DEDUP_REMOVED lines=125> */
	.type		mrg32k3aM2SubSeq,@object
	.size		mrg32k3aM2SubSeq,(mrg32k3aM1 - mrg32k3aM2SubSeq)
mrg32k3aM2SubSeq:
        /* <DEDUP_REMOVED lines=126> */
	.type		mrg32k3aM1,@object
	.size		mrg32k3aM1,(mrg32k3aM1Seq - mrg32k3aM1)
mrg32k3aM1:
        /* <DEDUP_REMOVED lines=144> */
	.type		mrg32k3aM1Seq,@object
	.size		mrg32k3aM1Seq,(mrg32k3aM2 - mrg32k3aM1Seq)
mrg32k3aM1Seq:
        /* <DEDUP_REMOVED lines=144> */
	.type		mrg32k3aM2,@object
	.size		mrg32k3aM2,(mrg32k3aM2Seq - mrg32k3aM2)
mrg32k3aM2:
        /* <DEDUP_REMOVED lines=144> */
	.type		mrg32k3aM2Seq,@object
	.size		mrg32k3aM2Seq,(precalc_xorwow_matrix - mrg32k3aM2Seq)
mrg32k3aM2Seq:
        /* <DEDUP_REMOVED lines=144> */
	.type		precalc_xorwow_matrix,@object
	.size		precalc_xorwow_matrix,(precalc_xorwow_offset_matrix - precalc_xorwow_matrix)
precalc_xorwow_matrix:
        /* <DEDUP_REMOVED lines=6400> */
	.type		precalc_xorwow_offset_matrix,@object
	.size		precalc_xorwow_offset_matrix,(.L_1 - precalc_xorwow_offset_matrix)
precalc_xorwow_offset_matrix:
        /* <DEDUP_REMOVED lines=6400> */
.L_1:


//--------------------- .nv.shared.reserved.0     --------------------------
	.section	.nv.shared.reserved.0,"aw",@nobits
	.weak		__nv_reservedSMEM_offset_0_alias
	.size		__nv_reservedSMEM_offset_0_alias, 0, 64
	.other		__nv_reservedSMEM_offset_0_alias,@"STO_CUDA_RESERVED_SHARED STV_DEFAULT"
__nv_reservedSMEM_offset_0_alias:
	.zero		0
	.zero		64


//--------------------- .nv.shared._Z6conv2DPfS_ii --------------------------
	.section	.nv.shared._Z6conv2DPfS_ii,"aw",@nobits
	.sectionflags	@""
	.align	4
.nv.shared._Z6conv2DPfS_ii:
	.zero		5120


//--------------------- .nv.constant0._Z15heNormal_kernelPfj --------------------------
	.section	.nv.constant0._Z15heNormal_kernelPfj,"a",@progbits
	.sectionflags	@""
	.align	4
.nv.constant0._Z15heNormal_kernelPfj:
	.zero		908


//--------------------- .nv.constant0._Z4initPfiij --------------------------
	.section	.nv.constant0._Z4initPfiij,"a",@progbits
	.sectionflags	@""
	.align	4
.nv.constant0._Z4initPfiij:
	.zero		916


//--------------------- .nv.constant0._Z6verifyPfS_Piii --------------------------
	.section	.nv.constant0._Z6verifyPfS_Piii,"a",@progbits
	.sectionflags	@""
	.align	4
.nv.constant0._Z6verifyPfS_Piii:
	.zero		928


//--------------------- .nv.constant0._Z6conv2DPfS_ii --------------------------
	.section	.nv.constant0._Z6conv2DPfS_ii,"a",@progbits
	.sectionflags	@""
	.align	4
.nv.constant0._Z6conv2DPfS_ii:
	.zero		920


//--------------------- SYMBOLS --------------------------

	.type		.nv.reservedSmem.offset0,@object
	.size		.nv.reservedSmem.offset0,0x4
	.type		.nv.reservedSmem.cap,@object
	.size		.nv.reservedSmem.cap,0x4
